// auto-generated by cutlass_sweep.sparse_gemm — config: {"arch": "sm_90", "cluster_m": 2, "cluster_n": 1, "dtype": "fp16", "tile_k": 64, "tile_m": 64, "tile_n": 256}
#include "cutlass/cutlass.h"
#include "cutlass/gemm/collective/collective_builder.hpp"
#include "cutlass/gemm/device/gemm_universal_adapter.h"
#include "cutlass/gemm/kernel/gemm_universal.hpp"
#include "cutlass/epilogue/collective/collective_builder.hpp"

using Elem = cutlass::half_t;
using Acc  = float;
using TileShape    = cute::Shape<cute::_64, cute::_256, cute::_64>;
using ClusterShape = cute::Shape<cute::_2, cute::_1, cute::_1>;

using CollectiveEpilogue = typename cutlass::epilogue::collective::CollectiveBuilder<
    cutlass::arch::Sm90, cutlass::arch::OpClassSparseTensorOp,
    TileShape, ClusterShape,
    cutlass::epilogue::collective::EpilogueTileAuto,
    Acc, Acc,
    Acc, cutlass::layout::ColumnMajor, 128 / cutlass::sizeof_bits<Acc>::value,
    Acc, cutlass::layout::ColumnMajor, 128 / cutlass::sizeof_bits<Acc>::value,
    cutlass::epilogue::collective::EpilogueScheduleAuto
  >::CollectiveOp;

using CollectiveMainloop = typename cutlass::gemm::collective::CollectiveBuilder<
    cutlass::arch::Sm90, cutlass::arch::OpClassSparseTensorOp,
    Elem, cutlass::layout::RowMajor, 128 / cutlass::sizeof_bits<Elem>::value,
    Elem, cutlass::layout::ColumnMajor, 128 / cutlass::sizeof_bits<Elem>::value,
    Acc,
    TileShape, ClusterShape,
    cutlass::gemm::collective::StageCountAutoCarveout<static_cast<int>(sizeof(typename CollectiveEpilogue::SharedStorage))>,
    cutlass::gemm::collective::KernelScheduleAuto
  >::CollectiveOp;

using GemmKernel = cutlass::gemm::kernel::GemmUniversal<
    cute::Shape<int,int,int,int>,
    CollectiveMainloop,
    CollectiveEpilogue
>;
using Gemm = cutlass::gemm::device::GemmUniversalAdapter<GemmKernel>;

auto* _anchor = &cutlass::device_kernel<GemmKernel>;


// ===== COMPILED SASS (sm_90a) =====

	.target	sm_90a

	.elftype	@"ET_EXEC"


//--------------------- .note.nv.tkinfo           --------------------------
	.section	.note.nv.tkinfo,"",@"SHT_NOTE"
	.sectionflags	@"SHF_NOTE_NV_TKINFO"
	.tkinfo
        /*0018*/ 	.word	0x00000002
        /*0030*/ 	.string	""
        /*0030*/ 	.string	"ptxas"
        /*0030*/ 	.string	"Cuda compilation tools, release 13.0, V13.0.88"
        /*0030*/ 	.string	"Build cuda_13.0.r13.0/compiler.36424714_0"
        /*0030*/ 	.string	"-arch sm_90a -m 64 "



//--------------------- .note.nv.cuinfo           --------------------------
	.section	.note.nv.cuinfo,"",@"SHT_NOTE"
	.sectionflags	@"SHF_NOTE_NV_CUINFO"
        /*0018*/ 	.short	0x0002
        /*001a*/ 	.short	0x005a
        /*001c*/ 	.short	0x0082
	.zero		2


//--------------------- .nv.info                  --------------------------
	.section	.nv.info,"",@"SHT_CUDA_INFO"
	.align	4


	//----- nvinfo : EIATTR_REGCOUNT
	.align		4
        /*0000*/ 	.byte	0x04, 0x2f
        /*0002*/ 	.short	(.L_12 - .L_11)
	.align		4
.L_11:
        /*0004*/ 	.word	index@(_ZN7cutlass13device_kernelINS_4gemm6kernel13GemmUniversalIN4cute5tupleIJiiiiEEENS1_10collective13CollectiveMmaINS1_40MainloopSm90TmaGmmaWarpSpecializedSparseILi6ENS5_IJNS4_1CILi2EEENSA_ILi1EEESC_EEENS1_32KernelTmaWarpSpecializedPingpongEEENS5_IJNSA_ILi64EEENSA_ILi256EEESG_EEENS_6half_tENS5_IJNS4_6LayoutINS5_IJiNS5_IJSB_iEEEiEEENS5_IJlNS5_IJSC_SB_EEElEEEEENSK_INS5_IJNS5_IJNS5_IJNSA_ILi8EEESB_NSA_ILi4EEEEEEiEEENS5_IJNS5_IJNSA_ILi16EEESB_SB_EEEiEEEiEEENS5_IJNS5_IJNS5_IJSG_SU_NSA_ILi1024EEEEEENSA_ILi4096EEEEEENS5_IJNS5_IJSC_NSA_ILi512EEENSA_ILi32EEEEEElEEElEEEEEEEESJ_NS5_IJlSC_lEEENS4_8TiledMMAINS4_8MMA_AtomIJNS4_4SM904GMMA6SPARSE27GMMA_64x256x32_F32F16F16_SSILNS1D_5MajorE0ELS1G_0ELNS1D_7ScaleInE1ELS1H_1ELNS1D_9SparseSelE0EEEEEENSK_INS5_IJSC_SC_SC_EEENS5_IJNSA_ILi0EEES1M_S1M_EEEEENS5_IJNS4_10UnderscoreES1P_S1P_EEEEENS4_13SM90_TMA_LOADENS4_14ComposedLayoutINS4_7SwizzleILi2ELi4ELi3EEENS4_25smem_sparse_ptr_flag_bitsILi2ELi16EEENSK_INS5_IJNS5_IJSC_SQ_EEENS5_IJSB_S13_EEEEEENS5_IJNS5_IJS1M_SG_EEESN_EEEEEEEvNS4_8identityENS4_23SM90_TMA_LOAD_MULTICASTENS1T_INS1U_ILi3ELi4ELi3EEENS4_18smem_ptr_flag_bitsILi16EEENSK_INS5_IJSQ_SG_EEENS5_IJSG_SC_EEEEEEEvS25_EENS_8epilogue10collective6detail29Sm90TmaWarpSpecializedAdapterINS2G_15DefaultEpilogueIfNS5_IJSC_llEEES2K_NS2F_6thread17LinearCombinationIfLi1EffLNS2L_9ScaleType4KindE0ELNS_15FloatRoundStyleE2EfEENS1_15EpilogueDefaultEEEEEvvEEEEvNT_6ParamsE)
        /*0008*/ 	.word	0x000000a8


	//----- nvinfo : EIATTR_FRAME_SIZE
	.align		4
.L_12:
        /*000c*/ 	.byte	0x04, 0x11
        /*000e*/ 	.short	(.L_14 - .L_13)
	.align		4
.L_13:
        /*0010*/ 	.word	index@(_ZN7cutlass13device_kernelINS_4gemm6kernel13GemmUniversalIN4cute5tupleIJiiiiEEENS1_10collective13CollectiveMmaINS1_40MainloopSm90TmaGmmaWarpSpecializedSparseILi6ENS5_IJNS4_1CILi2EEENSA_ILi1EEESC_EEENS1_32KernelTmaWarpSpecializedPingpongEEENS5_IJNSA_ILi64EEENSA_ILi256EEESG_EEENS_6half_tENS5_IJNS4_6LayoutINS5_IJiNS5_IJSB_iEEEiEEENS5_IJlNS5_IJSC_SB_EEElEEEEENSK_INS5_IJNS5_IJNS5_IJNSA_ILi8EEESB_NSA_ILi4EEEEEEiEEENS5_IJNS5_IJNSA_ILi16EEESB_SB_EEEiEEEiEEENS5_IJNS5_IJNS5_IJSG_SU_NSA_ILi1024EEEEEENSA_ILi4096EEEEEENS5_IJNS5_IJSC_NSA_ILi512EEENSA_ILi32EEEEEElEEElEEEEEEEESJ_NS5_IJlSC_lEEENS4_8TiledMMAINS4_8MMA_AtomIJNS4_4SM904GMMA6SPARSE27GMMA_64x256x32_F32F16F16_SSILNS1D_5MajorE0ELS1G_0ELNS1D_7ScaleInE1ELS1H_1ELNS1D_9SparseSelE0EEEEEENSK_INS5_IJSC_SC_SC_EEENS5_IJNSA_ILi0EEES1M_S1M_EEEEENS5_IJNS4_10UnderscoreES1P_S1P_EEEEENS4_13SM90_TMA_LOADENS4_14ComposedLayoutINS4_7SwizzleILi2ELi4ELi3EEENS4_25smem_sparse_ptr_flag_bitsILi2ELi16EEENSK_INS5_IJNS5_IJSC_SQ_EEENS5_IJSB_S13_EEEEEENS5_IJNS5_IJS1M_SG_EEESN_EEEEEEEvNS4_8identityENS4_23SM90_TMA_LOAD_MULTICASTENS1T_INS1U_ILi3ELi4ELi3EEENS4_18smem_ptr_flag_bitsILi16EEENSK_INS5_IJSQ_SG_EEENS5_IJSG_SC_EEEEEEEvS25_EENS_8epilogue10collective6detail29Sm90TmaWarpSpecializedAdapterINS2G_15DefaultEpilogueIfNS5_IJSC_llEEES2K_NS2F_6thread17LinearCombinationIfLi1EffLNS2L_9ScaleType4KindE0ELNS_15FloatRoundStyleE2EfEENS1_15EpilogueDefaultEEEEEvvEEEEvNT_6ParamsE)
        /*0014*/ 	.word	0x00000000


	//----- nvinfo : EIATTR_MIN_STACK_SIZE
	.align		4
.L_14:
        /*0018*/ 	.byte	0x04, 0x12
        /*001a*/ 	.short	(.L_16 - .L_15)
	.align		4
.L_15:
        /*001c*/ 	.word	index@(_ZN7cutlass13device_kernelINS_4gemm6kernel13GemmUniversalIN4cute5tupleIJiiiiEEENS1_10collective13CollectiveMmaINS1_40MainloopSm90TmaGmmaWarpSpecializedSparseILi6ENS5_IJNS4_1CILi2EEENSA_ILi1EEESC_EEENS1_32KernelTmaWarpSpecializedPingpongEEENS5_IJNSA_ILi64EEENSA_ILi256EEESG_EEENS_6half_tENS5_IJNS4_6LayoutINS5_IJiNS5_IJSB_iEEEiEEENS5_IJlNS5_IJSC_SB_EEElEEEEENSK_INS5_IJNS5_IJNS5_IJNSA_ILi8EEESB_NSA_ILi4EEEEEEiEEENS5_IJNS5_IJNSA_ILi16EEESB_SB_EEEiEEEiEEENS5_IJNS5_IJNS5_IJSG_SU_NSA_ILi1024EEEEEENSA_ILi4096EEEEEENS5_IJNS5_IJSC_NSA_ILi512EEENSA_ILi32EEEEEElEEElEEEEEEEESJ_NS5_IJlSC_lEEENS4_8TiledMMAINS4_8MMA_AtomIJNS4_4SM904GMMA6SPARSE27GMMA_64x256x32_F32F16F16_SSILNS1D_5MajorE0ELS1G_0ELNS1D_7ScaleInE1ELS1H_1ELNS1D_9SparseSelE0EEEEEENSK_INS5_IJSC_SC_SC_EEENS5_IJNSA_ILi0EEES1M_S1M_EEEEENS5_IJNS4_10UnderscoreES1P_S1P_EEEEENS4_13SM90_TMA_LOADENS4_14ComposedLayoutINS4_7SwizzleILi2ELi4ELi3EEENS4_25smem_sparse_ptr_flag_bitsILi2ELi16EEENSK_INS5_IJNS5_IJSC_SQ_EEENS5_IJSB_S13_EEEEEENS5_IJNS5_IJS1M_SG_EEESN_EEEEEEEvNS4_8identityENS4_23SM90_TMA_LOAD_MULTICASTENS1T_INS1U_ILi3ELi4ELi3EEENS4_18smem_ptr_flag_bitsILi16EEENSK_INS5_IJSQ_SG_EEENS5_IJSG_SC_EEEEEEEvS25_EENS_8epilogue10collective6detail29Sm90TmaWarpSpecializedAdapterINS2G_15DefaultEpilogueIfNS5_IJSC_llEEES2K_NS2F_6thread17LinearCombinationIfLi1EffLNS2L_9ScaleType4KindE0ELNS_15FloatRoundStyleE2EfEENS1_15EpilogueDefaultEEEEEvvEEEEvNT_6ParamsE)
        /*0020*/ 	.word	0x00000000
.L_16:


//--------------------- .nv.compat                --------------------------
	.section	.nv.compat,"",@"SHT_CUDA_COMPAT_INFO"
	.align	4
        /*0000*/ 	.byte	0x02, 0x09, 0x01, 0x00, 0x02, 0x02, 0x04, 0x00, 0x02, 0x05, 0x05, 0x00, 0x03, 0x07, 0x01, 0x01
        /*0010*/ 	.byte	0x02, 0x03, 0x01, 0x00, 0x02, 0x06, 0x01, 0x00, 0x04, 0x0b, 0x08, 0x00, 0x00, 0x00, 0x00, 0x00
        /*0020*/ 	.byte	0x00, 0x00, 0x00, 0x00


//--------------------- .nv.info._ZN7cutlass13device_kernelINS_4gemm6kernel13GemmUniversalIN4cute5tupleIJiiiiEEENS1_10collective13CollectiveMmaINS1_40MainloopSm90TmaGmmaWarpSpecializedSparseILi6ENS5_IJNS4_1CILi2EEENSA_ILi1EEESC_EEENS1_32KernelTmaWarpSpecializedPingpongEEENS5_IJNSA_ILi64EEENSA_ILi256EEESG_EEENS_6half_tENS5_IJNS4_6LayoutINS5_IJiNS5_IJSB_iEEEiEEENS5_IJlNS5_IJSC_SB_EEElEEEEENSK_INS5_IJNS5_IJNS5_IJNSA_ILi8EEESB_NSA_ILi4EEEEEEiEEENS5_IJNS5_IJNSA_ILi16EEESB_SB_EEEiEEEiEEENS5_IJNS5_IJNS5_IJSG_SU_NSA_ILi1024EEEEEENSA_ILi4096EEEEEENS5_IJNS5_IJSC_NSA_ILi512EEENSA_ILi32EEEEEElEEElEEEEEEEESJ_NS5_IJlSC_lEEENS4_8TiledMMAINS4_8MMA_AtomIJNS4_4SM904GMMA6SPARSE27GMMA_64x256x32_F32F16F16_SSILNS1D_5MajorE0ELS1G_0ELNS1D_7ScaleInE1ELS1H_1ELNS1D_9SparseSelE0EEEEEENSK_INS5_IJSC_SC_SC_EEENS5_IJNSA_ILi0EEES1M_S1M_EEEEENS5_IJNS4_10UnderscoreES1P_S1P_EEEEENS4_13SM90_TMA_LOADENS4_14ComposedLayoutINS4_7SwizzleILi2ELi4ELi3EEENS4_25smem_sparse_ptr_flag_bitsILi2ELi16EEENSK_INS5_IJNS5_IJSC_SQ_EEENS5_IJSB_S13_EEEEEENS5_IJNS5_IJS1M_SG_EEESN_EEEEEEEvNS4_8identityENS4_23SM90_TMA_LOAD_MULTICASTENS1T_INS1U_ILi3ELi4ELi3EEENS4_18smem_ptr_flag_bitsILi16EEENSK_INS5_IJSQ_SG_EEENS5_IJSG_SC_EEEEEEEvS25_EENS_8epilogue10collective6detail29Sm90TmaWarpSpecializedAdapterINS2G_15DefaultEpilogueIfNS5_IJSC_llEEES2K_NS2F_6thread17LinearCombinationIfLi1EffLNS2L_9ScaleType4KindE0ELNS_15FloatRoundStyleE2EfEENS1_15EpilogueDefaultEEEEEvvEEEEvNT_6ParamsE --------------------------
	.section	.nv.info._ZN7cutlass13device_kernelINS_4gemm6kernel13GemmUniversalIN4cute5tupleIJiiiiEEENS1_10collective13CollectiveMmaINS1_40MainloopSm90TmaGmmaWarpSpecializedSparseILi6ENS5_IJNS4_1CILi2EEENSA_ILi1EEESC_EEENS1_32KernelTmaWarpSpecializedPingpongEEENS5_IJNSA_ILi64EEENSA_ILi256EEESG_EEENS_6half_tENS5_IJNS4_6LayoutINS5_IJiNS5_IJSB_iEEEiEEENS5_IJlNS5_IJSC_SB_EEElEEEEENSK_INS5_IJNS5_IJNS5_IJNSA_ILi8EEESB_NSA_ILi4EEEEEEiEEENS5_IJNS5_IJNSA_ILi16EEESB_SB_EEEiEEEiEEENS5_IJNS5_IJNS5_IJSG_SU_NSA_ILi1024EEEEEENSA_ILi4096EEEEEENS5_IJNS5_IJSC_NSA_ILi512EEENSA_ILi32EEEEEElEEElEEEEEEEESJ_NS5_IJlSC_lEEENS4_8TiledMMAINS4_8MMA_AtomIJNS4_4SM904GMMA6SPARSE27GMMA_64x256x32_F32F16F16_SSILNS1D_5MajorE0ELS1G_0ELNS1D_7ScaleInE1ELS1H_1ELNS1D_9SparseSelE0EEEEEENSK_INS5_IJSC_SC_SC_EEENS5_IJNSA_ILi0EEES1M_S1M_EEEEENS5_IJNS4_10UnderscoreES1P_S1P_EEEEENS4_13SM90_TMA_LOADENS4_14ComposedLayoutINS4_7SwizzleILi2ELi4ELi3EEENS4_25smem_sparse_ptr_flag_bitsILi2ELi16EEENSK_INS5_IJNS5_IJSC_SQ_EEENS5_IJSB_S13_EEEEEENS5_IJNS5_IJS1M_SG_EEESN_EEEEEEEvNS4_8identityENS4_23SM90_TMA_LOAD_MULTICASTENS1T_INS1U_ILi3ELi4ELi3EEENS4_18smem_ptr_flag_bitsILi16EEENSK_INS5_IJSQ_SG_EEENS5_IJSG_SC_EEEEEEEvS25_EENS_8epilogue10collective6detail29Sm90TmaWarpSpecializedAdapterINS2G_15DefaultEpilogueIfNS5_IJSC_llEEES2K_NS2F_6thread17LinearCombinationIfLi1EffLNS2L_9ScaleType4KindE0ELNS_15FloatRoundStyleE2EfEENS1_15EpilogueDefaultEEEEEvvEEEEvNT_6ParamsE,"",@"SHT_CUDA_INFO"
	.sectionflags	@""
	.align	4


	//----- nvinfo : EIATTR_CUDA_API_VERSION
	.align		4
        /*0000*/ 	.byte	0x04, 0x37
        /*0002*/ 	.short	(.L_18 - .L_17)
.L_17:
        /*0004*/ 	.word	0x00000082


	//----- nvinfo : EIATTR_KPARAM_INFO
	.align		4
.L_18:
        /*0008*/ 	.byte	0x04, 0x17
        /*000a*/ 	.short	(.L_20 - .L_19)
.L_19:
        /*000c*/ 	.word	0x00000000
        /*0010*/ 	.short	0x0000
        /*0012*/ 	.short	0x0070
        /*0014*/ 	.byte	0x00, 0xf0, 0x01, 0x14


	//----- nvinfo : EIATTR_SPARSE_MMA_MASK
	.align		4
.L_20:
        /*0018*/ 	.byte	0x03, 0x50
        /*001a*/ 	.short	0x0002


	//----- nvinfo : EIATTR_MAXREG_COUNT
	.align		4
        /*001c*/ 	.byte	0x03, 0x1b
        /*001e*/ 	.short	0x00a8


	//----- nvinfo : EIATTR_NUM_BARRIERS
	.align		4
        /*0020*/ 	.byte	0x02, 0x4c
        /*0022*/ 	.byte	0x01
	.zero		1


	//----- nvinfo : EIATTR_MERCURY_ISA_VERSION
	.align		4
        /*0024*/ 	.byte	0x03, 0x5f
        /*0026*/ 	.short	0x0101


	//----- nvinfo : EIATTR_INT_WARP_WIDE_INSTR_OFFSETS
	.align		4
        /*0028*/ 	.byte	0x04, 0x31
        /*002a*/ 	.short	(.L_22 - .L_21)


	//   ....[0]....
.L_21:
        /*002c*/ 	.word	0x00000500


	//   ....[1]....
        /*0030*/ 	.word	0x00000600


	//   ....[2]....
        /*0034*/ 	.word	0x00000620


	//   ....[3]....
        /*0038*/ 	.word	0x00000640


	//   ....[4]....
        /*003c*/ 	.word	0x000007a0


	//   ....[5]....
        /*0040*/ 	.word	0x000007b0


	//   ....[6]....
        /*0044*/ 	.word	0x000007c0


	//   ....[7]....
        /*0048*/ 	.word	0x000007e0


	//----- nvinfo : EIATTR_COOP_GROUP_MASK_REGIDS
	.align		4
.L_22:
        /*004c*/ 	.byte	0x04, 0x29
        /*004e*/ 	.short	(.L_24 - .L_23)


	//   ....[0]....
.L_23:
        /*0050*/ 	.word	0xffffffff


	//   ....[1]....
        /*0054*/ 	.word	0xffffffff


	//   ....[2]....
        /*0058*/ 	.word	0xffffffff


	//   ....[3]....
        /*005c*/ 	.word	0xffffffff


	//   ....[4]....
        /*0060*/ 	.word	0xffffffff


	//   ....[5]....
        /*0064*/ 	.word	0xffffffff


	//   ....[6]....
        /*0068*/ 	.word	0xffffffff


	//----- nvinfo : EIATTR_COOP_GROUP_INSTR_OFFSETS
	.align		4
.L_24:
        /*006c*/ 	.byte	0x04, 0x28
        /*006e*/ 	.short	(.L_26 - .L_25)


	//   ....[0]....
.L_25:
        /*0070*/ 	.word	0x00000060


	//   ....[1]....
        /*0074*/ 	.word	0x00000070


	//   ....[2]....
        /*0078*/ 	.word	0x00000160


	//   ....[3]....
        /*007c*/ 	.word	0x00000340


	//   ....[4]....
        /*0080*/ 	.word	0x00000380


	//   ....[5]....
        /*0084*/ 	.word	0x00000410


	//   ....[6]....
        /*0088*/ 	.word	0x00000980


	//----- nvinfo : EIATTR_REG_RECONFIG
	.align		4
.L_26:
        /*008c*/ 	.byte	0x01, 0x54
	.zero		2


	//----- nvinfo : EIATTR_MBARRIER_INSTR_OFFSETS
	.align		4
        /*0090*/ 	.byte	0x04, 0x39
        /*0092*/ 	.short	(.L_28 - .L_27)


	//   ....[0]....
.L_27:
        /*0094*/ 	.word	0x00000260
        /*0098*/ 	.word	0x000000ff
        /*009c*/ 	.word	0x00000000
        /*00a0*/ 	.short	0x0100
        /*00a2*/ 	.byte	0x08
	.zero		1


	//   ....[1]....
        /*00a4*/ 	.word	0x00000270
        /*00a8*/ 	.word	0x000000ff
        /*00ac*/ 	.word	0x00000030
        /*00b0*/ 	.short	0x0100
        /*00b2*/ 	.byte	0x08
	.zero		1


	//   ....[2]....
        /*00b4*/ 	.word	0x00000280
        /*00b8*/ 	.word	0x000000ff
        /*00bc*/ 	.word	0x00000008
        /*00c0*/ 	.short	0x0100
        /*00c2*/ 	.byte	0x08
	.zero		1


	//   ....[3]....
        /*00c4*/ 	.word	0x00000290
        /*00c8*/ 	.word	0x000000ff
        /*00cc*/ 	.word	0x00000038
        /*00d0*/ 	.short	0x0100
        /*00d2*/ 	.byte	0x08
	.zero		1


	//   ....[4]....
        /*00d4*/ 	.word	0x000002a0
        /*00d8*/ 	.word	0x000000ff
        /*00dc*/ 	.word	0x00000010
        /*00e0*/ 	.short	0x0100
        /*00e2*/ 	.byte	0x08
	.zero		1


	//   ....[5]....
        /*00e4*/ 	.word	0x000002b0
        /*00e8*/ 	.word	0x000000ff
        /*00ec*/ 	.word	0x00000040
        /*00f0*/ 	.short	0x0100
        /*00f2*/ 	.byte	0x08
	.zero		1


	//   ....[6]....
        /*00f4*/ 	.word	0x000002c0
        /*00f8*/ 	.word	0x000000ff
        /*00fc*/ 	.word	0x00000018
        /*0100*/ 	.short	0x0100
        /*0102*/ 	.byte	0x08
	.zero		1


	//   ....[7]....
        /*0104*/ 	.word	0x000002d0
        /*0108*/ 	.word	0x000000ff
        /*010c*/ 	.word	0x00000048
        /*0110*/ 	.short	0x0100
        /*0112*/ 	.byte	0x08
	.zero		1


	//   ....[8]....
        /*0114*/ 	.word	0x000002e0
        /*0118*/ 	.word	0x000000ff
        /*011c*/ 	.word	0x00000020
        /*0120*/ 	.short	0x0100
        /*0122*/ 	.byte	0x08
	.zero		1


	//   ....[9]....
        /*0124*/ 	.word	0x000002f0
        /*0128*/ 	.word	0x000000ff
        /*012c*/ 	.word	0x00000050
        /*0130*/ 	.short	0x0100
        /*0132*/ 	.byte	0x08
	.zero		1


	//   ....[10]....
        /*0134*/ 	.word	0x00000300
        /*0138*/ 	.word	0x000000ff
        /*013c*/ 	.word	0x00000028
        /*0140*/ 	.short	0x0100
        /*0142*/ 	.byte	0x08
	.zero		1


	//   ....[11]....
        /*0144*/ 	.word	0x00000310
        /*0148*/ 	.word	0x000000ff
        /*014c*/ 	.word	0x00000058
        /*0150*/ 	.short	0x0100
        /*0152*/ 	.byte	0x08
	.zero		1


	//   ....[12]....
        /*0154*/ 	.word	0x00000830
        /*0158*/ 	.word	0x000000ff
        /*015c*/ 	.word	0x00000090
        /*0160*/ 	.short	0x0100
        /*0162*/ 	.byte	0x08
	.zero		1


	//   ....[13]....
        /*0164*/ 	.word	0x000008d0
        /*0168*/ 	.word	0x000000ff
        /*016c*/ 	.word	0x00000098
        /*0170*/ 	.short	0x0100
        /*0172*/ 	.byte	0x08
	.zero		1


	//   ....[14]....
        /*0174*/ 	.word	0x00000900
        /*0178*/ 	.word	0x000000ff
        /*017c*/ 	.word	0x00000070
        /*0180*/ 	.short	0x0100
        /*0182*/ 	.byte	0x09
	.zero		1


	//   ....[15]....
        /*0184*/ 	.word	0x00000910
        /*0188*/ 	.word	0x000000ff
        /*018c*/ 	.word	0x00000078
        /*0190*/ 	.short	0x0100
        /*0192*/ 	.byte	0x09
	.zero		1


	//   ....[16]....
        /*0194*/ 	.word	0x00000920
        /*0198*/ 	.word	0x000000ff
        /*019c*/ 	.word	0x00000080
        /*01a0*/ 	.short	0x0100
        /*01a2*/ 	.byte	0x09
	.zero		1


	//   ....[17]....
        /*01a4*/ 	.word	0x00000930
        /*01a8*/ 	.word	0x000000ff
        /*01ac*/ 	.word	0x00000088
        /*01b0*/ 	.short	0x0100
        /*01b2*/ 	.byte	0x09
	.zero		1


	//   ....[18]....
        /*01b4*/ 	.word	0x00001710
        /*01b8*/ 	.word	0x000000ff
        /*01bc*/ 	.word	0xfffffff8
        /*01c0*/ 	.short	0x010a
        /*01c2*/ 	.byte	0x08
	.zero		1


	//   ....[19]....
        /*01c4*/ 	.word	0x00001be0
        /*01c8*/ 	.word	0x000000ff
        /*01cc*/ 	.word	0x00000000
        /*01d0*/ 	.short	0x010a
        /*01d2*/ 	.byte	0x0b
	.zero		1


	//   ....[20]....
        /*01d4*/ 	.word	0x00001c40
        /*01d8*/ 	.word	0x000000ff
        /*01dc*/ 	.word	0x00000000
        /*01e0*/ 	.short	0x010a
        /*01e2*/ 	.byte	0x0b
	.zero		1


	//   ....[21]....
        /*01e4*/ 	.word	0x00001e20
        /*01e8*/ 	.word	0x00000098
        /*01ec*/ 	.word	0x00000000
        /*01f0*/ 	.short	0x0101
        /*01f2*/ 	.byte	0x3f
	.zero		1


	//   ....[22]....
        /*01f4*/ 	.word	0x00001fb0
        /*01f8*/ 	.word	0x00000016
        /*01fc*/ 	.word	0x00000000
        /*0200*/ 	.short	0x0101
        /*0202*/ 	.byte	0x13
	.zero		1


	//   ....[23]....
        /*0204*/ 	.word	0x00002000
        /*0208*/ 	.word	0x000000ff
        /*020c*/ 	.word	0x00000008
        /*0210*/ 	.short	0x010a
        /*0212*/ 	.byte	0x08
	.zero		1


	//   ....[24]....
        /*0214*/ 	.word	0x0000b430
        /*0218*/ 	.word	0x00000004
        /*021c*/ 	.word	0x00000000
        /*0220*/ 	.short	0x0101
        /*0222*/ 	.byte	0x13
	.zero		1


	//   ....[25]....
        /*0224*/ 	.word	0x0000bd70
        /*0228*/ 	.word	0x00000014
        /*022c*/ 	.word	0x00000030
        /*0230*/ 	.short	0x010a
        /*0232*/ 	.byte	0x3f
	.zero		1


	//   ....[26]....
        /*0234*/ 	.word	0x0000c1d0
        /*0238*/ 	.word	0x0000000a
        /*023c*/ 	.word	0x00000098
        /*0240*/ 	.short	0x0101
        /*0242*/ 	.byte	0x3f
	.zero		1


	//   ....[27]....
        /*0244*/ 	.word	0x0000c940
        /*0248*/ 	.word	0x00000005
        /*024c*/ 	.word	0x00000000
        /*0250*/ 	.short	0x010a
        /*0252*/ 	.byte	0x3f
	.zero		1


	//   ....[28]....
        /*0254*/ 	.word	0x0000c9c0
        /*0258*/ 	.word	0x00000007
        /*025c*/ 	.word	0x00000000
        /*0260*/ 	.short	0x010a
        /*0262*/ 	.byte	0x3f
	.zero		1


	//   ....[29]....
        /*0264*/ 	.word	0x0000ca50
        /*0268*/ 	.word	0x00000006
        /*026c*/ 	.word	0x00000000
        /*0270*/ 	.short	0x010a
        /*0272*/ 	.byte	0x3f
	.zero		1


	//   ....[30]....
        /*0274*/ 	.word	0x0000cae0
        /*0278*/ 	.word	0x00000009
        /*027c*/ 	.word	0x00000000
        /*0280*/ 	.short	0x010a
        /*0282*/ 	.byte	0x3f
	.zero		1


	//   ....[31]....
        /*0284*/ 	.word	0x0000cb70
        /*0288*/ 	.word	0x00000006
        /*028c*/ 	.word	0x00000000
        /*0290*/ 	.short	0x010a
        /*0292*/ 	.byte	0x3f
	.zero		1


	//   ....[32]....
        /*0294*/ 	.word	0x0000cc00
        /*0298*/ 	.word	0x00000003
        /*029c*/ 	.word	0x00000000
        /*02a0*/ 	.short	0x010a
        /*02a2*/ 	.byte	0x3f
	.zero		1


	//   ....[33]....
        /*02a4*/ 	.word	0x0000cc70
        /*02a8*/ 	.word	0x00000016
        /*02ac*/ 	.word	0xfffffff8
        /*02b0*/ 	.short	0x010a
        /*02b2*/ 	.byte	0x3f
	.zero		1


	//   ....[34]....
        /*02b4*/ 	.word	0x0000ccd0
        /*02b8*/ 	.word	0x00000099
        /*02bc*/ 	.word	0x00000000
        /*02c0*/ 	.short	0x010a
        /*02c2*/ 	.byte	0x3f
	.zero		1


	//   ....[35]....
        /*02c4*/ 	.word	0x0000cd30
        /*02c8*/ 	.word	0x00000016
        /*02cc*/ 	.word	0x00000008
        /*02d0*/ 	.short	0x010a
        /*02d2*/ 	.byte	0x3f
	.zero		1


	//   ....[36]....
        /*02d4*/ 	.word	0x0000ce00
        /*02d8*/ 	.word	0x00000014
        /*02dc*/ 	.word	0x00000030
        /*02e0*/ 	.short	0x010a
        /*02e2*/ 	.byte	0x3f
	.zero		1


	//   ....[37]....
        /*02e4*/ 	.word	0x0000cee0
        /*02e8*/ 	.word	0x00000005
        /*02ec*/ 	.word	0x00000000
        /*02f0*/ 	.short	0x010a
        /*02f2*/ 	.byte	0x3f
	.zero		1


	//   ....[38]....
        /*02f4*/ 	.word	0x0000cf30
        /*02f8*/ 	.word	0x00000007
        /*02fc*/ 	.word	0x00000000
        /*0300*/ 	.short	0x010a
        /*0302*/ 	.byte	0x3f
	.zero		1


	//   ....[39]....
        /*0304*/ 	.word	0x0000cf80
        /*0308*/ 	.word	0x00000006
        /*030c*/ 	.word	0x00000000
        /*0310*/ 	.short	0x010a
        /*0312*/ 	.byte	0x3f
	.zero		1


	//   ....[40]....
        /*0314*/ 	.word	0x0000cfd0
        /*0318*/ 	.word	0x00000009
        /*031c*/ 	.word	0x00000000
        /*0320*/ 	.short	0x010a
        /*0322*/ 	.byte	0x3f
	.zero		1


	//   ....[41]....
        /*0324*/ 	.word	0x0000d020
        /*0328*/ 	.word	0x00000006
        /*032c*/ 	.word	0x00000000
        /*0330*/ 	.short	0x010a
        /*0332*/ 	.byte	0x3f
	.zero		1


	//----- nvinfo : EIATTR_NUM_MBARRIERS
	.align		4
.L_28:
        /*0334*/ 	.byte	0x03, 0x38
        /*0336*/ 	.short	0x0012


	//----- nvinfo : EIATTR_EXIT_INSTR_OFFSETS
	.align		4
        /*0338*/ 	.byte	0x04, 0x1c
        /*033a*/ 	.short	(.L_30 - .L_29)


	//   ....[0]....
.L_29:
        /*033c*/ 	.word	0x000013d0


	//   ....[1]....
        /*0340*/ 	.word	0x00001430


	//   ....[2]....
        /*0344*/ 	.word	0x0000ba40


	//   ....[3]....
        /*0348*/ 	.word	0x0000ba70


	//   ....[4]....
        /*034c*/ 	.word	0x0000cc50


	//----- nvinfo : EIATTR_MAX_THREADS
	.align		4
.L_30:
        /*0350*/ 	.byte	0x04, 0x05
        /*0352*/ 	.short	(.L_32 - .L_31)
.L_31:
        /*0354*/ 	.word	0x00000180
        /*0358*/ 	.word	0x00000001
        /*035c*/ 	.word	0x00000001


	//----- nvinfo : EIATTR_CRS_STACK_SIZE
	.align		4
.L_32:
        /*0360*/ 	.byte	0x04, 0x1e
        /*0362*/ 	.short	(.L_34 - .L_33)
.L_33:
        /*0364*/ 	.word	0x00000000


	//----- nvinfo : EIATTR_CBANK_PARAM_SIZE
	.align		4
.L_34:
        /*0368*/ 	.byte	0x03, 0x19
        /*036a*/ 	.short	0x0570


	//----- nvinfo : EIATTR_PARAM_CBANK
	.align		4
        /*036c*/ 	.byte	0x04, 0x0a
        /*036e*/ 	.short	(.L_36 - .L_35)
	.align		4
.L_35:
        /*0370*/ 	.word	index@(.nv.constant0._ZN7cutlass13device_kernelINS_4gemm6kernel13GemmUniversalIN4cute5tupleIJiiiiEEENS1_10collective13CollectiveMmaINS1_40MainloopSm90TmaGmmaWarpSpecializedSparseILi6ENS5_IJNS4_1CILi2EEENSA_ILi1EEESC_EEENS1_32KernelTmaWarpSpecializedPingpongEEENS5_IJNSA_ILi64EEENSA_ILi256EEESG_EEENS_6half_tENS5_IJNS4_6LayoutINS5_IJiNS5_IJSB_iEEEiEEENS5_IJlNS5_IJSC_SB_EEElEEEEENSK_INS5_IJNS5_IJNS5_IJNSA_ILi8EEESB_NSA_ILi4EEEEEEiEEENS5_IJNS5_IJNSA_ILi16EEESB_SB_EEEiEEEiEEENS5_IJNS5_IJNS5_IJSG_SU_NSA_ILi1024EEEEEENSA_ILi4096EEEEEENS5_IJNS5_IJSC_NSA_ILi512EEENSA_ILi32EEEEEElEEElEEEEEEEESJ_NS5_IJlSC_lEEENS4_8TiledMMAINS4_8MMA_AtomIJNS4_4SM904GMMA6SPARSE27GMMA_64x256x32_F32F16F16_SSILNS1D_5MajorE0ELS1G_0ELNS1D_7ScaleInE1ELS1H_1ELNS1D_9SparseSelE0EEEEEENSK_INS5_IJSC_SC_SC_EEENS5_IJNSA_ILi0EEES1M_S1M_EEEEENS5_IJNS4_10UnderscoreES1P_S1P_EEEEENS4_13SM90_TMA_LOADENS4_14ComposedLayoutINS4_7SwizzleILi2ELi4ELi3EEENS4_25smem_sparse_ptr_flag_bitsILi2ELi16EEENSK_INS5_IJNS5_IJSC_SQ_EEENS5_IJSB_S13_EEEEEENS5_IJNS5_IJS1M_SG_EEESN_EEEEEEEvNS4_8identityENS4_23SM90_TMA_LOAD_MULTICASTENS1T_INS1U_ILi3ELi4ELi3EEENS4_18smem_ptr_flag_bitsILi16EEENSK_INS5_IJSQ_SG_EEENS5_IJSG_SC_EEEEEEEvS25_EENS_8epilogue10collective6detail29Sm90TmaWarpSpecializedAdapterINS2G_15DefaultEpilogueIfNS5_IJSC_llEEES2K_NS2F_6thread17LinearCombinationIfLi1EffLNS2L_9ScaleType4KindE0ELNS_15FloatRoundStyleE2EfEENS1_15EpilogueDefaultEEEEEvvEEEEvNT_6ParamsE)
        /*0374*/ 	.short	0x0210
        /*0376*/ 	.short	0x0570


	//----- nvinfo : EIATTR_SW_WAR
	.align		4
.L_36:
        /*0378*/ 	.byte	0x04, 0x36
        /*037a*/ 	.short	(.L_38 - .L_37)
.L_37:
        /*037c*/ 	.word	0x00000008
.L_38:


//--------------------- .nv.callgraph             --------------------------
	.section	.nv.callgraph,"",@"SHT_CUDA_CALLGRAPH"
	.align	4
	.sectionentsize	8
	.align		4
        /*0000*/ 	.word	0x00000000
	.align		4
        /*0004*/ 	.word	0xffffffff
	.align		4
        /*0008*/ 	.word	0x00000000
	.align		4
        /*000c*/ 	.word	0xfffffffe
	.align		4
        /*0010*/ 	.word	0x00000000
	.align		4
        /*0014*/ 	.word	0xfffffffd
	.align		4
        /*0018*/ 	.word	0x00000000
	.align		4
        /*001c*/ 	.word	0xfffffffc


//--------------------- .nv.constant4             --------------------------
	.section	.nv.constant4,"a",@progbits
	.align	8
	.align		8
.nv.constant4:
        /*0000*/ 	.dword	_ZN39_INTERNAL_115d4e30_4_k_cu_4e7fc349_26184cuda3std3__45__cpo5beginE
	.align		8
        /*0008*/ 	.dword	_ZN39_INTERNAL_115d4e30_4_k_cu_4e7fc349_26184cuda3std3__45__cpo3endE
	.align		8
        /*0010*/ 	.dword	_ZN39_INTERNAL_115d4e30_4_k_cu_4e7fc349_26184cuda3std3__45__cpo6cbeginE
	.align		8
        /*0018*/ 	.dword	_ZN39_INTERNAL_115d4e30_4_k_cu_4e7fc349_26184cuda3std3__45__cpo4cendE
	.align		8
        /*0020*/ 	.dword	_ZN39_INTERNAL_115d4e30_4_k_cu_4e7fc349_26184cuda3std3__441_GLOBAL__N__115d4e30_4_k_cu_4e7fc349_26186ignoreE
	.align		8
        /*0028*/ 	.dword	_ZN39_INTERNAL_115d4e30_4_k_cu_4e7fc349_26184cuda3std3__419piecewise_constructE
	.align		8
        /*0030*/ 	.dword	_ZN39_INTERNAL_115d4e30_4_k_cu_4e7fc349_26184cuda3std3__48in_placeE
	.align		8
        /*0038*/ 	.dword	_ZN39_INTERNAL_115d4e30_4_k_cu_4e7fc349_26184cuda3std6ranges3__45__cpo4swapE
	.align		8
        /*0040*/ 	.dword	_ZN39_INTERNAL_115d4e30_4_k_cu_4e7fc349_26184cuda3std6ranges3__45__cpo9iter_moveE
	.align		8
        /*0048*/ 	.dword	_ZN39_INTERNAL_115d4e30_4_k_cu_4e7fc349_26184cute7productE
	.align		8
        /*0050*/ 	.dword	_ZN39_INTERNAL_115d4e30_4_k_cu_4e7fc349_26184cute1_E


//--------------------- .text._ZN7cutlass13device_kernelINS_4gemm6kernel13GemmUniversalIN4cute5tupleIJiiiiEEENS1_10collective13CollectiveMmaINS1_40MainloopSm90TmaGmmaWarpSpecializedSparseILi6ENS5_IJNS4_1CILi2EEENSA_ILi1EEESC_EEENS1_32KernelTmaWarpSpecializedPingpongEEENS5_IJNSA_ILi64EEENSA_ILi256EEESG_EEENS_6half_tENS5_IJNS4_6LayoutINS5_IJiNS5_IJSB_iEEEiEEENS5_IJlNS5_IJSC_SB_EEElEEEEENSK_INS5_IJNS5_IJNS5_IJNSA_ILi8EEESB_NSA_ILi4EEEEEEiEEENS5_IJNS5_IJNSA_ILi16EEESB_SB_EEEiEEEiEEENS5_IJNS5_IJNS5_IJSG_SU_NSA_ILi1024EEEEEENSA_ILi4096EEEEEENS5_IJNS5_IJSC_NSA_ILi512EEENSA_ILi32EEEEEElEEElEEEEEEEESJ_NS5_IJlSC_lEEENS4_8TiledMMAINS4_8MMA_AtomIJNS4_4SM904GMMA6SPARSE27GMMA_64x256x32_F32F16F16_SSILNS1D_5MajorE0ELS1G_0ELNS1D_7ScaleInE1ELS1H_1ELNS1D_9SparseSelE0EEEEEENSK_INS5_IJSC_SC_SC_EEENS5_IJNSA_ILi0EEES1M_S1M_EEEEENS5_IJNS4_10UnderscoreES1P_S1P_EEEEENS4_13SM90_TMA_LOADENS4_14ComposedLayoutINS4_7SwizzleILi2ELi4ELi3EEENS4_25smem_sparse_ptr_flag_bitsILi2ELi16EEENSK_INS5_IJNS5_IJSC_SQ_EEENS5_IJSB_S13_EEEEEENS5_IJNS5_IJS1M_SG_EEESN_EEEEEEEvNS4_8identityENS4_23SM90_TMA_LOAD_MULTICASTENS1T_INS1U_ILi3ELi4ELi3EEENS4_18smem_ptr_flag_bitsILi16EEENSK_INS5_IJSQ_SG_EEENS5_IJSG_SC_EEEEEEEvS25_EENS_8epilogue10collective6detail29Sm90TmaWarpSpecializedAdapterINS2G_15DefaultEpilogueIfNS5_IJSC_llEEES2K_NS2F_6thread17LinearCombinationIfLi1EffLNS2L_9ScaleType4KindE0ELNS_15FloatRoundStyleE2EfEENS1_15EpilogueDefaultEEEEEvvEEEEvNT_6ParamsE --------------------------
	.section	.text._ZN7cutlass13device_kernelINS_4gemm6kernel13GemmUniversalIN4cute5tupleIJiiiiEEENS1_10collective13CollectiveMmaINS1_40MainloopSm90TmaGmmaWarpSpecializedSparseILi6ENS5_IJNS4_1CILi2EEENSA_ILi1EEESC_EEENS1_32KernelTmaWarpSpecializedPingpongEEENS5_IJNSA_ILi64EEENSA_ILi256EEESG_EEENS_6half_tENS5_IJNS4_6LayoutINS5_IJiNS5_IJSB_iEEEiEEENS5_IJlNS5_IJSC_SB_EEElEEEEENSK_INS5_IJNS5_IJNS5_IJNSA_ILi8EEESB_NSA_ILi4EEEEEEiEEENS5_IJNS5_IJNSA_ILi16EEESB_SB_EEEiEEEiEEENS5_IJNS5_IJNS5_IJSG_SU_NSA_ILi1024EEEEEENSA_ILi4096EEEEEENS5_IJNS5_IJSC_NSA_ILi512EEENSA_ILi32EEEEEElEEElEEEEEEEESJ_NS5_IJlSC_lEEENS4_8TiledMMAINS4_8MMA_AtomIJNS4_4SM904GMMA6SPARSE27GMMA_64x256x32_F32F16F16_SSILNS1D_5MajorE0ELS1G_0ELNS1D_7ScaleInE1ELS1H_1ELNS1D_9SparseSelE0EEEEEENSK_INS5_IJSC_SC_SC_EEENS5_IJNSA_ILi0EEES1M_S1M_EEEEENS5_IJNS4_10UnderscoreES1P_S1P_EEEEENS4_13SM90_TMA_LOADENS4_14ComposedLayoutINS4_7SwizzleILi2ELi4ELi3EEENS4_25smem_sparse_ptr_flag_bitsILi2ELi16EEENSK_INS5_IJNS5_IJSC_SQ_EEENS5_IJSB_S13_EEEEEENS5_IJNS5_IJS1M_SG_EEESN_EEEEEEEvNS4_8identityENS4_23SM90_TMA_LOAD_MULTICASTENS1T_INS1U_ILi3ELi4ELi3EEENS4_18smem_ptr_flag_bitsILi16EEENSK_INS5_IJSQ_SG_EEENS5_IJSG_SC_EEEEEEEvS25_EENS_8epilogue10collective6detail29Sm90TmaWarpSpecializedAdapterINS2G_15DefaultEpilogueIfNS5_IJSC_llEEES2K_NS2F_6thread17LinearCombinationIfLi1EffLNS2L_9ScaleType4KindE0ELNS_15FloatRoundStyleE2EfEENS1_15EpilogueDefaultEEEEEvvEEEEvNT_6ParamsE,"ax",@progbits
	.align	128
.text._ZN7cutlass13device_kernelINS_4gemm6kernel13GemmUniversalIN4cute5tupleIJiiiiEEENS1_10collective13CollectiveMmaINS1_40MainloopSm90TmaGmmaWarpSpecializedSparseILi6ENS5_IJNS4_1CILi2EEENSA_ILi1EEESC_EEENS1_32KernelTmaWarpSpecializedPingpongEEENS5_IJNSA_ILi64EEENSA_ILi256EEESG_EEENS_6half_tENS5_IJNS4_6LayoutINS5_IJiNS5_IJSB_iEEEiEEENS5_IJlNS5_IJSC_SB_EEElEEEEENSK_INS5_IJNS5_IJNS5_IJNSA_ILi8EEESB_NSA_ILi4EEEEEEiEEENS5_IJNS5_IJNSA_ILi16EEESB_SB_EEEiEEEiEEENS5_IJNS5_IJNS5_IJSG_SU_NSA_ILi1024EEEEEENSA_ILi4096EEEEEENS5_IJNS5_IJSC_NSA_ILi512EEENSA_ILi32EEEEEElEEElEEEEEEEESJ_NS5_IJlSC_lEEENS4_8TiledMMAINS4_8MMA_AtomIJNS4_4SM904GMMA6SPARSE27GMMA_64x256x32_F32F16F16_SSILNS1D_5MajorE0ELS1G_0ELNS1D_7ScaleInE1ELS1H_1ELNS1D_9SparseSelE0EEEEEENSK_INS5_IJSC_SC_SC_EEENS5_IJNSA_ILi0EEES1M_S1M_EEEEENS5_IJNS4_10UnderscoreES1P_S1P_EEEEENS4_13SM90_TMA_LOADENS4_14ComposedLayoutINS4_7SwizzleILi2ELi4ELi3EEENS4_25smem_sparse_ptr_flag_bitsILi2ELi16EEENSK_INS5_IJNS5_IJSC_SQ_EEENS5_IJSB_S13_EEEEEENS5_IJNS5_IJS1M_SG_EEESN_EEEEEEEvNS4_8identityENS4_23SM90_TMA_LOAD_MULTICASTENS1T_INS1U_ILi3ELi4ELi3EEENS4_18smem_ptr_flag_bitsILi16EEENSK_INS5_IJSQ_SG_EEENS5_IJSG_SC_EEEEEEEvS25_EENS_8epilogue10collective6detail29Sm90TmaWarpSpecializedAdapterINS2G_15DefaultEpilogueIfNS5_IJSC_llEEES2K_NS2F_6thread17LinearCombinationIfLi1EffLNS2L_9ScaleType4KindE0ELNS_15FloatRoundStyleE2EfEENS1_15EpilogueDefaultEEEEEvvEEEEvNT_6ParamsE:
        .type           _ZN7cutlass13device_kernelINS_4gemm6kernel13GemmUniversalIN4cute5tupleIJiiiiEEENS1_10collective13CollectiveMmaINS1_40MainloopSm90TmaGmmaWarpSpecializedSparseILi6ENS5_IJNS4_1CILi2EEENSA_ILi1EEESC_EEENS1_32KernelTmaWarpSpecializedPingpongEEENS5_IJNSA_ILi64EEENSA_ILi256EEESG_EEENS_6half_tENS5_IJNS4_6LayoutINS5_IJiNS5_IJSB_iEEEiEEENS5_IJlNS5_IJSC_SB_EEElEEEEENSK_INS5_IJNS5_IJNS5_IJNSA_ILi8EEESB_NSA_ILi4EEEEEEiEEENS5_IJNS5_IJNSA_ILi16EEESB_SB_EEEiEEEiEEENS5_IJNS5_IJNS5_IJSG_SU_NSA_ILi1024EEEEEENSA_ILi4096EEEEEENS5_IJNS5_IJSC_NSA_ILi512EEENSA_ILi32EEEEEElEEElEEEEEEEESJ_NS5_IJlSC_lEEENS4_8TiledMMAINS4_8MMA_AtomIJNS4_4SM904GMMA6SPARSE27GMMA_64x256x32_F32F16F16_SSILNS1D_5MajorE0ELS1G_0ELNS1D_7ScaleInE1ELS1H_1ELNS1D_9SparseSelE0EEEEEENSK_INS5_IJSC_SC_SC_EEENS5_IJNSA_ILi0EEES1M_S1M_EEEEENS5_IJNS4_10UnderscoreES1P_S1P_EEEEENS4_13SM90_TMA_LOADENS4_14ComposedLayoutINS4_7SwizzleILi2ELi4ELi3EEENS4_25smem_sparse_ptr_flag_bitsILi2ELi16EEENSK_INS5_IJNS5_IJSC_SQ_EEENS5_IJSB_S13_EEEEEENS5_IJNS5_IJS1M_SG_EEESN_EEEEEEEvNS4_8identityENS4_23SM90_TMA_LOAD_MULTICASTENS1T_INS1U_ILi3ELi4ELi3EEENS4_18smem_ptr_flag_bitsILi16EEENSK_INS5_IJSQ_SG_EEENS5_IJSG_SC_EEEEEEEvS25_EENS_8epilogue10collective6detail29Sm90TmaWarpSpecializedAdapterINS2G_15DefaultEpilogueIfNS5_IJSC_llEEES2K_NS2F_6thread17LinearCombinationIfLi1EffLNS2L_9ScaleType4KindE0ELNS_15FloatRoundStyleE2EfEENS1_15EpilogueDefaultEEEEEvvEEEEvNT_6ParamsE,@function
        .size           _ZN7cutlass13device_kernelINS_4gemm6kernel13GemmUniversalIN4cute5tupleIJiiiiEEENS1_10collective13CollectiveMmaINS1_40MainloopSm90TmaGmmaWarpSpecializedSparseILi6ENS5_IJNS4_1CILi2EEENSA_ILi1EEESC_EEENS1_32KernelTmaWarpSpecializedPingpongEEENS5_IJNSA_ILi64EEENSA_ILi256EEESG_EEENS_6half_tENS5_IJNS4_6LayoutINS5_IJiNS5_IJSB_iEEEiEEENS5_IJlNS5_IJSC_SB_EEElEEEEENSK_INS5_IJNS5_IJNS5_IJNSA_ILi8EEESB_NSA_ILi4EEEEEEiEEENS5_IJNS5_IJNSA_ILi16EEESB_SB_EEEiEEEiEEENS5_IJNS5_IJNS5_IJSG_SU_NSA_ILi1024EEEEEENSA_ILi4096EEEEEENS5_IJNS5_IJSC_NSA_ILi512EEENSA_ILi32EEEEEElEEElEEEEEEEESJ_NS5_IJlSC_lEEENS4_8TiledMMAINS4_8MMA_AtomIJNS4_4SM904GMMA6SPARSE27GMMA_64x256x32_F32F16F16_SSILNS1D_5MajorE0ELS1G_0ELNS1D_7ScaleInE1ELS1H_1ELNS1D_9SparseSelE0EEEEEENSK_INS5_IJSC_SC_SC_EEENS5_IJNSA_ILi0EEES1M_S1M_EEEEENS5_IJNS4_10UnderscoreES1P_S1P_EEEEENS4_13SM90_TMA_LOADENS4_14ComposedLayoutINS4_7SwizzleILi2ELi4ELi3EEENS4_25smem_sparse_ptr_flag_bitsILi2ELi16EEENSK_INS5_IJNS5_IJSC_SQ_EEENS5_IJSB_S13_EEEEEENS5_IJNS5_IJS1M_SG_EEESN_EEEEEEEvNS4_8identityENS4_23SM90_TMA_LOAD_MULTICASTENS1T_INS1U_ILi3ELi4ELi3EEENS4_18smem_ptr_flag_bitsILi16EEENSK_INS5_IJSQ_SG_EEENS5_IJSG_SC_EEEEEEEvS25_EENS_8epilogue10collective6detail29Sm90TmaWarpSpecializedAdapterINS2G_15DefaultEpilogueIfNS5_IJSC_llEEES2K_NS2F_6thread17LinearCombinationIfLi1EffLNS2L_9ScaleType4KindE0ELNS_15FloatRoundStyleE2EfEENS1_15EpilogueDefaultEEEEEvvEEEEvNT_6ParamsE,(.L_x_324 - _ZN7cutlass13device_kernelINS_4gemm6kernel13GemmUniversalIN4cute5tupleIJiiiiEEENS1_10collective13CollectiveMmaINS1_40MainloopSm90TmaGmmaWarpSpecializedSparseILi6ENS5_IJNS4_1CILi2EEENSA_ILi1EEESC_EEENS1_32KernelTmaWarpSpecializedPingpongEEENS5_IJNSA_ILi64EEENSA_ILi256EEESG_EEENS_6half_tENS5_IJNS4_6LayoutINS5_IJiNS5_IJSB_iEEEiEEENS5_IJlNS5_IJSC_SB_EEElEEEEENSK_INS5_IJNS5_IJNS5_IJNSA_ILi8EEESB_NSA_ILi4EEEEEEiEEENS5_IJNS5_IJNSA_ILi16EEESB_SB_EEEiEEEiEEENS5_IJNS5_IJNS5_IJSG_SU_NSA_ILi1024EEEEEENSA_ILi4096EEEEEENS5_IJNS5_IJSC_NSA_ILi512EEENSA_ILi32EEEEEElEEElEEEEEEEESJ_NS5_IJlSC_lEEENS4_8TiledMMAINS4_8MMA_AtomIJNS4_4SM904GMMA6SPARSE27GMMA_64x256x32_F32F16F16_SSILNS1D_5MajorE0ELS1G_0ELNS1D_7ScaleInE1ELS1H_1ELNS1D_9SparseSelE0EEEEEENSK_INS5_IJSC_SC_SC_EEENS5_IJNSA_ILi0EEES1M_S1M_EEEEENS5_IJNS4_10UnderscoreES1P_S1P_EEEEENS4_13SM90_TMA_LOADENS4_14ComposedLayoutINS4_7SwizzleILi2ELi4ELi3EEENS4_25smem_sparse_ptr_flag_bitsILi2ELi16EEENSK_INS5_IJNS5_IJSC_SQ_EEENS5_IJSB_S13_EEEEEENS5_IJNS5_IJS1M_SG_EEESN_EEEEEEEvNS4_8identityENS4_23SM90_TMA_LOAD_MULTICASTENS1T_INS1U_ILi3ELi4ELi3EEENS4_18smem_ptr_flag_bitsILi16EEENSK_INS5_IJSQ_SG_EEENS5_IJSG_SC_EEEEEEEvS25_EENS_8epilogue10collective6detail29Sm90TmaWarpSpecializedAdapterINS2G_15DefaultEpilogueIfNS5_IJSC_llEEES2K_NS2F_6thread17LinearCombinationIfLi1EffLNS2L_9ScaleType4KindE0ELNS_15FloatRoundStyleE2EfEENS1_15EpilogueDefaultEEEEEvvEEEEvNT_6ParamsE)
        .other          _ZN7cutlass13device_kernelINS_4gemm6kernel13GemmUniversalIN4cute5tupleIJiiiiEEENS1_10collective13CollectiveMmaINS1_40MainloopSm90TmaGmmaWarpSpecializedSparseILi6ENS5_IJNS4_1CILi2EEENSA_ILi1EEESC_EEENS1_32KernelTmaWarpSpecializedPingpongEEENS5_IJNSA_ILi64EEENSA_ILi256EEESG_EEENS_6half_tENS5_IJNS4_6LayoutINS5_IJiNS5_IJSB_iEEEiEEENS5_IJlNS5_IJSC_SB_EEElEEEEENSK_INS5_IJNS5_IJNS5_IJNSA_ILi8EEESB_NSA_ILi4EEEEEEiEEENS5_IJNS5_IJNSA_ILi16EEESB_SB_EEEiEEEiEEENS5_IJNS5_IJNS5_IJSG_SU_NSA_ILi1024EEEEEENSA_ILi4096EEEEEENS5_IJNS5_IJSC_NSA_ILi512EEENSA_ILi32EEEEEElEEElEEEEEEEESJ_NS5_IJlSC_lEEENS4_8TiledMMAINS4_8MMA_AtomIJNS4_4SM904GMMA6SPARSE27GMMA_64x256x32_F32F16F16_SSILNS1D_5MajorE0ELS1G_0ELNS1D_7ScaleInE1ELS1H_1ELNS1D_9SparseSelE0EEEEEENSK_INS5_IJSC_SC_SC_EEENS5_IJNSA_ILi0EEES1M_S1M_EEEEENS5_IJNS4_10UnderscoreES1P_S1P_EEEEENS4_13SM90_TMA_LOADENS4_14ComposedLayoutINS4_7SwizzleILi2ELi4ELi3EEENS4_25smem_sparse_ptr_flag_bitsILi2ELi16EEENSK_INS5_IJNS5_IJSC_SQ_EEENS5_IJSB_S13_EEEEEENS5_IJNS5_IJS1M_SG_EEESN_EEEEEEEvNS4_8identityENS4_23SM90_TMA_LOAD_MULTICASTENS1T_INS1U_ILi3ELi4ELi3EEENS4_18smem_ptr_flag_bitsILi16EEENSK_INS5_IJSQ_SG_EEENS5_IJSG_SC_EEEEEEEvS25_EENS_8epilogue10collective6detail29Sm90TmaWarpSpecializedAdapterINS2G_15DefaultEpilogueIfNS5_IJSC_llEEES2K_NS2F_6thread17LinearCombinationIfLi1EffLNS2L_9ScaleType4KindE0ELNS_15FloatRoundStyleE2EfEENS1_15EpilogueDefaultEEEEEvvEEEEvNT_6ParamsE,@"STO_CUDA_ENTRY STV_DEFAULT"
_ZN7cutlass13device_kernelINS_4gemm6kernel13GemmUniversalIN4cute5tupleIJiiiiEEENS1_10collective13CollectiveMmaINS1_40MainloopSm90TmaGmmaWarpSpecializedSparseILi6ENS5_IJNS4_1CILi2EEENSA_ILi1EEESC_EEENS1_32KernelTmaWarpSpecializedPingpongEEENS5_IJNSA_ILi64EEENSA_ILi256EEESG_EEENS_6half_tENS5_IJNS4_6LayoutINS5_IJiNS5_IJSB_iEEEiEEENS5_IJlNS5_IJSC_SB_EEElEEEEENSK_INS5_IJNS5_IJNS5_IJNSA_ILi8EEESB_NSA_ILi4EEEEEEiEEENS5_IJNS5_IJNSA_ILi16EEESB_SB_EEEiEEEiEEENS5_IJNS5_IJNS5_IJSG_SU_NSA_ILi1024EEEEEENSA_ILi4096EEEEEENS5_IJNS5_IJSC_NSA_ILi512EEENSA_ILi32EEEEEElEEElEEEEEEEESJ_NS5_IJlSC_lEEENS4_8TiledMMAINS4_8MMA_AtomIJNS4_4SM904GMMA6SPARSE27GMMA_64x256x32_F32F16F16_SSILNS1D_5MajorE0ELS1G_0ELNS1D_7ScaleInE1ELS1H_1ELNS1D_9SparseSelE0EEEEEENSK_INS5_IJSC_SC_SC_EEENS5_IJNSA_ILi0EEES1M_S1M_EEEEENS5_IJNS4_10UnderscoreES1P_S1P_EEEEENS4_13SM90_TMA_LOADENS4_14ComposedLayoutINS4_7SwizzleILi2ELi4ELi3EEENS4_25smem_sparse_ptr_flag_bitsILi2ELi16EEENSK_INS5_IJNS5_IJSC_SQ_EEENS5_IJSB_S13_EEEEEENS5_IJNS5_IJS1M_SG_EEESN_EEEEEEEvNS4_8identityENS4_23SM90_TMA_LOAD_MULTICASTENS1T_INS1U_ILi3ELi4ELi3EEENS4_18smem_ptr_flag_bitsILi16EEENSK_INS5_IJSQ_SG_EEENS5_IJSG_SC_EEEEEEEvS25_EENS_8epilogue10collective6detail29Sm90TmaWarpSpecializedAdapterINS2G_15DefaultEpilogueIfNS5_IJSC_llEEES2K_NS2F_6thread17LinearCombinationIfLi1EffLNS2L_9ScaleType4KindE0ELNS_15FloatRoundStyleE2EfEENS1_15EpilogueDefaultEEEEEvvEEEEvNT_6ParamsE:
[----:B------:R-:W-:Y:S01]  /*0000*/  LDC R1, c[0x0][0x28] ;  /* 0x00000a00ff017b82 */ /* 0x000fe20000000800 */
[----:B------:R-:W0:Y:S01]  /*0010*/  S2R R14, SR_TID.X ;  /* 0x00000000000e7919 */ /* 0x000e220000002100 */
[----:B------:R-:W-:Y:S01]  /*0020*/  ELECT P0, URZ, PT ;  /* 0x00000000003f782f */ /* 0x000fe20003800000 */
[----:B------:R-:W-:Y:S01]  /*0030*/  BSSY B0, `(.L_x_0) ;  /* 0x0000012000007945 */ /* 0x000fe20003800000 */
[--C-:B0-----:R-:W-:Y:S02]  /*0040*/  SHF.R.U32.HI R0, RZ, 0x5, R14.reuse ;  /* 0x00000005ff007819 */ /* 0x101fe4000001160e */
[----:B------:R-:W-:-:S03]  /*0050*/  SHF.R.U32.HI R4, RZ, 0x7, R14 ;  /* 0x00000007ff047819 */ /* 0x000fc6000001160e */
[----:B------:R-:W0:Y:S04]  /*0060*/  SHFL.IDX PT, R2, R0, RZ, 0x1f ;  /* 0x00001fff00027589 */ /* 0x000e2800000e0000 */
[----:B------:R1:W2:Y:S01]  /*0070*/  SHFL.IDX PT, R5, R4, RZ, 0x1f ;  /* 0x00001fff04057589 */ /* 0x0002a200000e0000 */
[----:B0-----:R-:W-:-:S13]  /*0080*/  ISETP.NE.OR P0, PT, R2, RZ, !P0 ;  /* 0x000000ff0200720c */ /* 0x001fda0004705670 */
[----:B-12---:R-:W-:Y:S05]  /*0090*/  @P0 BRA `(.L_x_1) ;  /* 0x00000000002c0947 */ /* 0x006fea0003800000 */
[----:B------:R-:W-:Y:S02]  /*00a0*/  ULDC.64 UR4, c[0x0][0x198] ;  /* 0x0000660000047ab9 */ /* 0x000fe40000000a00 */
[----:B------:R-:W-:Y:S02]  /*00b0*/  UIADD3 UR6, UP0, UR4, 0xf0, URZ ;  /* 0x000000f004067890 */ /* 0x000fe4000ff1e03f */
[----:B------:R-:W-:Y:S02]  /*00c0*/  UIADD3 UR8, UP1, UR4, 0x1f0, URZ ;  /* 0x000001f004087890 */ /* 0x000fe4000ff3e03f */
[----:B------:R-:W-:Y:S02]  /*00d0*/  UIADD3 UR4, UP2, UR4, 0x2f0, URZ ;  /* 0x000002f004047890 */ /* 0x000fe4000ff5e03f */
[----:B------:R-:W-:Y:S02]  /*00e0*/  UIADD3.X UR7, URZ, UR5, URZ, UP0, !UPT ;  /* 0x000000053f077290 */ /* 0x000fe400087fe43f */
[----:B------:R-:W-:-:S02]  /*00f0*/  UIADD3.X UR9, URZ, UR5, URZ, UP1, !UPT ;  /* 0x000000053f097290 */ /* 0x000fc40008ffe43f */
[----:B------:R-:W-:-:S05]  /*0100*/  UIADD3.X UR5, URZ, UR5, URZ, UP2, !UPT ;  /* 0x000000053f057290 */ /* 0x000fca00097fe43f */
[----:B------:R0:W-:Y:S02]  /*0110*/  UTMACCTL.PF [UR6] ;  /* 0x00000000060079b9 */ /* 0x0001e40008040000 */
[----:B------:R0:W-:Y:S02]  /*0120*/  UTMACCTL.PF [UR8] ;  /* 0x00000000080079b9 */ /* 0x0001e40008040000 */
[----:B------:R0:W-:Y:S02]  /*0130*/  UTMACCTL.PF [UR4] ;  /* 0x00000000040079b9 */ /* 0x0001e40008040000 */
[----:B0-----:R-:W-:Y:S01]  /*0140*/  NOP ;  /* 0x0000000000007918 */ /* 0x001fe20000000000 */
.L_x_1:
[----:B------:R-:W-:Y:S05]  /*0150*/  BSYNC B0 ;  /* 0x0000000000007941 */ /* 0x000fea0003800000 */
.L_x_0:
[----:B------:R-:W0:Y:S02]  /*0160*/  SHFL.IDX PT, R6, R0, RZ, 0x1f ;  /* 0x00001fff00067589 */ /* 0x000e2400000e0000 */
[----:B0-----:R-:W-:-:S13]  /*0170*/  ISETP.NE.AND P0, PT, R6, RZ, PT ;  /* 0x000000ff0600720c */ /* 0x001fda0003f05270 */
[----:B------:R-:W-:Y:S05]  /*0180*/  @P0 BRA `(.L_x_2) ;  /* 0x0000000000680947 */ /* 0x000fea0003800000 */
[----:B------:R-:W0:Y:S01]  /*0190*/  S2UR UR8, SR_CgaCtaId ;  /* 0x00000000000879c3 */ /* 0x000e220000008800 */
[----:B------:R-:W-:Y:S01]  /*01a0*/  UMOV UR4, 0x400 ;  /* 0x0000040000047882 */ /* 0x000fe20000000000 */
[----:B------:R-:W-:Y:S01]  /*01b0*/  UMOV UR5, 0x1 ;  /* 0x0000000100057882 */ /* 0x000fe20000000000 */
[----:B------:R-:W-:Y:S01]  /*01c0*/  UMOV UR6, 0x2 ;  /* 0x0000000200067882 */ /* 0x000fe20000000000 */
[----:B------:R-:W-:Y:S01]  /*01d0*/  ELECT P0, URZ, PT ;  /* 0x00000000003f782f */ /* 0x000fe20003800000 */
[----:B------:R-:W-:-:S04]  /*01e0*/  UIADD3 UR6, -UR6, 0x100000, URZ ;  /* 0x0010000006067890 */ /* 0x000fc8000fffe13f */
[----:B------:R-:W-:Y:S02]  /*01f0*/  USHF.L.U32 UR7, UR6, 0xb, URZ ;  /* 0x0000000b06077899 */ /* 0x000fe4000800063f */
[----:B------:R-:W-:Y:S02]  /*0200*/  USHF.L.U32 UR6, UR6, 0x1, URZ ;  /* 0x0000000106067899 */ /* 0x000fe4000800063f */
[----:B0-----:R-:W-:Y:S02]  /*0210*/  ULEA UR8, UR8, UR4, 0x18 ;  /* 0x0000000408087291 */ /* 0x001fe4000f8ec03f */
[----:B------:R-:W-:-:S04]  /*0220*/  UIADD3 UR4, -UR5, 0x100000, URZ ;  /* 0x0010000005047890 */ /* 0x000fc8000fffe13f */
[----:B------:R-:W-:Y:S02]  /*0230*/  USHF.L.U32 UR5, UR4, 0xb, URZ ;  /* 0x0000000b04057899 */ /* 0x000fe4000800063f */
[----:B------:R-:W-:Y:S01]  /*0240*/  USHF.L.U32 UR4, UR4, 0x1, URZ ;  /* 0x0000000104047899 */ /* 0x000fe2000800063f */
[----:B------:R-:W0:Y:S11]  /*0250*/  FENCE.VIEW.ASYNC.S ;  /* 0x00000000000073c6 */ /* 0x000e360000000000 */
[----:B0-----:R0:W1:Y:S01]  /*0260*/  SYNCS.EXCH.64 URZ, [UR8], UR4 ;  /* 0x00000004083f75b2 */ /* 0x0010620008000100 */
[----:B------:R0:W2:Y:S01]  /*0270*/  SYNCS.EXCH.64 URZ, [UR8+0x30], UR6 ;  /* 0x00003006083f75b2 */ /* 0x0000a20008000100 */
[----:B------:R0:W3:Y:S01]  /*0280*/  SYNCS.EXCH.64 URZ, [UR8+0x8], UR4 ;  /* 0x00000804083f75b2 */ /* 0x0000e20008000100 */
[----:B------:R0:W4:Y:S01]  /*0290*/  SYNCS.EXCH.64 URZ, [UR8+0x38], UR6 ;  /* 0x00003806083f75b2 */ /* 0x0001220008000100 */
[----:B------:R0:W0:Y:S01]  /*02a0*/  SYNCS.EXCH.64 URZ, [UR8+0x10], UR4 ;  /* 0x00001004083f75b2 */ /* 0x0000220008000100 */
[----:B------:R0:W0:Y:S01]  /*02b0*/  SYNCS.EXCH.64 URZ, [UR8+0x40], UR6 ;  /* 0x00004006083f75b2 */ /* 0x0000220008000100 */
[----:B------:R0:W0:Y:S01]  /*02c0*/  SYNCS.EXCH.64 URZ, [UR8+0x18], UR4 ;  /* 0x00001804083f75b2 */ /* 0x0000220008000100 */
[----:B------:R0:W0:Y:S01]  /*02d0*/  SYNCS.EXCH.64 URZ, [UR8+0x48], UR6 ;  /* 0x00004806083f75b2 */ /* 0x0000220008000100 */
[----:B------:R0:W0:Y:S01]  /*02e0*/  SYNCS.EXCH.64 URZ, [UR8+0x20], UR4 ;  /* 0x00002004083f75b2 */ /* 0x0000220008000100 */
[----:B------:R0:W0:Y:S01]  /*02f0*/  SYNCS.EXCH.64 URZ, [UR8+0x50], UR6 ;  /* 0x00005006083f75b2 */ /* 0x0000220008000100 */
[----:B------:R0:W0:Y:S01]  /*0300*/  SYNCS.EXCH.64 URZ, [UR8+0x28], UR4 ;  /* 0x00002804083f75b2 */ /* 0x0000220008000100 */
[----:B------:R0:W0:Y:S01]  /*0310*/  SYNCS.EXCH.64 URZ, [UR8+0x58], UR6 ;  /* 0x00005806083f75b2 */ /* 0x0000220008000100 */
[----:B------:R-:W-:Y:S01]  /*0320*/  NOP ;  /* 0x0000000000007918 */ /* 0x000fe20000000000 */
.L_x_2:
[----:B------:R-:W-:Y:S01]  /*0330*/  SHF.R.S32.HI R3, RZ, 0x1f, R14 ;  /* 0x0000001fff037819 */ /* 0x000fe2000001140e */
[----:B------:R-:W5:Y:S01]  /*0340*/  SHFL.IDX PT, R7, R0, RZ, 0x1f ;  /* 0x00001fff00077589 */ /* 0x000f6200000e0000 */
[----:B------:R-:W1:Y:S01]  /*0350*/  S2UR UR12, SR_CTAID.X ;  /* 0x00000000000c79c3 */ /* 0x000e620000002500 */
[----:B------:R-:W-:Y:S02]  /*0360*/  ELECT P0, URZ, PT ;  /* 0x00000000003f782f */ /* 0x000fe40003800000 */
[----:B------:R-:W-:Y:S01]  /*0370*/  LEA.HI R3, R3, R14, RZ, 0x7 ;  /* 0x0000000e03037211 */ /* 0x000fe200078f38ff */
[----:B------:R1:W2:Y:S01]  /*0380*/  SHFL.IDX PT, R9, R0, RZ, 0x1f ;  /* 0x00001fff00097589 */ /* 0x0002a200000e0000 */
[----:B------:R-:W-:Y:S01]  /*0390*/  ELECT P1, URZ, PT ;  /* 0x00000000003f782f */ /* 0x000fe20003820000 */
[----:B------:R-:W-:Y:S01]  /*03a0*/  NOP ;  /* 0x0000000000007918 */ /* 0x000fe20000000000 */
[----:B------:R-:W-:Y:S01]  /*03b0*/  LOP3.LUT R3, R3, 0xffffff80, RZ, 0xc0, !PT ;  /* 0xffffff8003037812 */ /* 0x000fe200078ec0ff */
[----:B------:R-:W3:Y:S01]  /*03c0*/  S2R R16, SR_CTAID.Y ;  /* 0x0000000000107919 */ /* 0x000ee20000002600 */
[----:B0-----:R-:W-:Y:S01]  /*03d0*/  ULDC UR4, c[0x0][0x150] ;  /* 0x0000540000047ab9 */ /* 0x001fe20000000800 */
[----:B------:R-:W0:Y:S01]  /*03e0*/  LDC R11, c[0x0][0x144] ;  /* 0x00005100ff0b7b82 */ /* 0x000e220000000800 */
[----:B------:R-:W-:Y:S01]  /*03f0*/  UMOV UR11, 0x80 ;  /* 0x00000080000b7882 */ /* 0x000fe20000000000 */
[----:B------:R-:W-:Y:S01]  /*0400*/  IMAD.IADD R15, R14, 0x1, -R3 ;  /* 0x000000010e0f7824 */ /* 0x000fe200078e0a03 */
[----:B------:R-:W4:Y:S01]  /*0410*/  SHFL.IDX PT, R4, R4, RZ, 0x1f ;  /* 0x00001fff04047589 */ /* 0x000f2200000e0000 */
[----:B------:R-:W-:Y:S01]  /*0420*/  NOP ;  /* 0x0000000000007918 */ /* 0x000fe20000000000 */
[----:B------:R-:W-:-:S02]  /*0430*/  VIADD R40, R5, 0xffffffff ;  /* 0xffffffff05287836 */ /* 0x000fc40000000000 */
[----:B------:R-:W-:Y:S01]  /*0440*/  SHF.R.S32.HI R18, RZ, 0x1f, R15 ;  /* 0x0000001fff127819 */ /* 0x000fe2000001140f */
[----:B------:R-:W4:Y:S01]  /*0450*/  LDC R25, c[0x0][0x148] ;  /* 0x00005200ff197b82 */ /* 0x000f220000000800 */
[----:B------:R-:W-:Y:S01]  /*0460*/  IMAD.MOV.U32 R12, RZ, RZ, 0x1 ;  /* 0x00000001ff0c7424 */ /* 0x000fe200078e00ff */
[----:B------:R-:W-:Y:S02]  /*0470*/  ISETP.GE.U32.AND P4, PT, R40, 0x2, PT ;  /* 0x000000022800780c */ /* 0x000fe40003f86070 */
[----:B------:R-:W-:Y:S02]  /*0480*/  LEA.HI R3, R18, R15, RZ, 0x3 ;  /* 0x0000000f12037211 */ /* 0x000fe400078f18ff */
[----:B-----5:R-:W-:Y:S02]  /*0490*/  ISETP.NE.OR P0, PT, R7, RZ, !P0 ;  /* 0x000000ff0700720c */ /* 0x020fe40004705670 */
[--C-:B------:R-:W-:Y:S02]  /*04a0*/  SHF.R.S32.HI R7, RZ, 0x3, R3.reuse ;  /* 0x00000003ff077819 */ /* 0x100fe40000011403 */
[----:B------:R-:W-:-:S02]  /*04b0*/  SHF.R.S32.HI R8, RZ, 0x1f, R3 ;  /* 0x0000001fff087819 */ /* 0x000fc40000011403 */
[----:B------:R-:W-:Y:S02]  /*04c0*/  SHF.R.S32.HI R3, RZ, 0x1f, R6 ;  /* 0x0000001fff037819 */ /* 0x000fe40000011406 */
[----:B------:R-:W-:Y:S02]  /*04d0*/  LEA.HI R8, R8, R7, RZ, 0x2 ;  /* 0x0000000708087211 */ /* 0x000fe400078f10ff */
[----:B------:R-:W-:Y:S02]  /*04e0*/  LEA.HI R3, R3, R6, RZ, 0x2 ;  /* 0x0000000603037211 */ /* 0x000fe400078f10ff */
[----:B------:R-:W-:Y:S01]  /*04f0*/  LOP3.LUT R8, R8, 0xfffffffc, RZ, 0xc0, !PT ;  /* 0xfffffffc08087812 */ /* 0x000fe200078ec0ff */
[----:B------:R-:W-:Y:S01]  /*0500*/  VOTEU.ALL UP0, P0 ;  /* 0x00000000003f7886 */ /* 0x000fe20000000000 */
[----:B------:R-:W-:Y:S02]  /*0510*/  LOP3.LUT R3, R3, 0x3ffffffc, RZ, 0xc0, !PT ;  /* 0x3ffffffc03037812 */ /* 0x000fe400078ec0ff */
[----:B-1----:R-:W-:Y:S01]  /*0520*/  I2FP.F32.U32 R0, UR12 ;  /* 0x0000000c00007c45 */ /* 0x002fe20008201000 */
[----:B------:R-:W-:Y:S01]  /*0530*/  IMAD.IADD R8, R7, 0x1, -R8 ;  /* 0x0000000107087824 */ /* 0x000fe200078e0a08 */
[----:B--2---:R-:W-:Y:S01]  /*0540*/  ISETP.NE.OR P1, PT, R9, RZ, !P1 ;  /* 0x000000ff0900720c */ /* 0x004fe20004f25670 */
[----:B------:R-:W-:Y:S01]  /*0550*/  IMAD.IADD R3, R6, 0x1, -R3 ;  /* 0x0000000106037824 */ /* 0x000fe200078e0a03 */
[----:B------:R-:W1:Y:S01]  /*0560*/  @!UP0 S2UR UR7, SR_CgaCtaId ;  /* 0x00000000000789c3 */ /* 0x000e620000008800 */
[----:B------:R-:W-:Y:S01]  /*0570*/  FMUL R10, R0, UR4 ;  /* 0x00000004000a7c20 */ /* 0x000fe20008400000 */
[----:B------:R-:W-:Y:S01]  /*0580*/  ULDC UR4, c[0x0][0x154] ;  /* 0x0000550000047ab9 */ /* 0x000fe20000000800 */
[----:B------:R-:W-:Y:S01]  /*0590*/  IMAD R8, R3, 0x4, R8 ;  /* 0x0000000403087824 */ /* 0x000fe200078e0208 */
[----:B------:R-:W-:Y:S01]  /*05a0*/  SHF.R.S32.HI R3, RZ, 0x1f, R2 ;  /* 0x0000001fff037819 */ /* 0x000fe20000011402 */
[----:B------:R-:W-:-:S02]  /*05b0*/  @!UP0 UMOV UR6, 0x400 ;  /* 0x0000040000068882 */ /* 0x000fc40000000000 */
[----:B------:R-:W2:Y:S01]  /*05c0*/  F2I.U32.TRUNC.NTZ R10, R10 ;  /* 0x0000000a000a7305 */ /* 0x000ea2000020f000 */
[----:B------:R-:W-:Y:S01]  /*05d0*/  LEA.HI R3, R3, R2, RZ, 0x2 ;  /* 0x0000000203037211 */ /* 0x000fe200078f10ff */
[C---:B------:R-:W-:Y:S01]  /*05e0*/  IMAD.SHL.U32 R13, R8.reuse, 0x4, RZ ;  /* 0x00000004080d7824 */ /* 0x040fe200078e00ff */
[----:B------:R-:W-:Y:S01]  /*05f0*/  LEA.HI R0, R8, R8, RZ, 0x1 ;  /* 0x0000000808007211 */ /* 0x000fe200078f08ff */
[----:B------:R-:W-:Y:S01]  /*0600*/  VOTEU.ALL UP1, P1 ;  /* 0x00000000003f7886 */ /* 0x000fe20000820000 */
[----:B------:R-:W-:Y:S01]  /*0610*/  LOP3.LUT R3, R3, 0xfffffffc, RZ, 0xc0, !PT ;  /* 0xfffffffc03037812 */ /* 0x000fe200078ec0ff */
[----:B------:R-:W-:Y:S01]  /*0620*/  VOTEU.ALL UP2, P1 ;  /* 0x00000000003f7886 */ /* 0x000fe20000840000 */
[----:B------:R-:W-:Y:S01]  /*0630*/  LOP3.LUT R7, R0, 0xfffffffe, RZ, 0xc0, !PT ;  /* 0xfffffffe00077812 */ /* 0x000fe200078ec0ff */
[----:B------:R-:W-:Y:S01]  /*0640*/  VOTEU.ALL UP3, P1 ;  /* 0x00000000003f7886 */ /* 0x000fe20000860000 */
[----:B------:R-:W5:Y:S01]  /*0650*/  @!UP1 S2UR UR10, SR_CgaCtaId ;  /* 0x00000000000a99c3 */ /* 0x000f620000008800 */
[----:B------:R-:W-:Y:S01]  /*0660*/  IMAD.IADD R19, R2, 0x1, -R3 ;  /* 0x0000000102137824 */ /* 0x000fe200078e0a03 */
[----:B---3--:R-:W-:Y:S01]  /*0670*/  I2FP.F32.U32 R0, R16 ;  /* 0x0000001000007245 */ /* 0x008fe20000201000 */
[C---:B------:R-:W-:Y:S01]  /*0680*/  IMAD.IADD R7, R8.reuse, 0x1, -R7 ;  /* 0x0000000108077824 */ /* 0x040fe200078e0a07 */
[----:B------:R-:W-:Y:S01]  /*0690*/  @!UP1 UMOV UR9, 0x400 ;  /* 0x0000040000099882 */ /* 0x000fe20000000000 */
[----:B------:R-:W-:Y:S01]  /*06a0*/  LOP3.LUT R13, R8, 0xc, R13, 0x78, !PT ;  /* 0x0000000c080d7812 */ /* 0x000fe200078e780d */
[----:B--2---:R-:W-:-:S02]  /*06b0*/  IMAD.MOV R24, RZ, RZ, -R10 ;  /* 0x000000ffff187224 */ /* 0x004fc400078e0a0a */
[----:B------:R-:W-:Y:S01]  /*06c0*/  FMUL R0, R0, UR4 ;  /* 0x0000000400007c20 */ /* 0x000fe20008400000 */
[----:B------:R-:W2:Y:S01]  /*06d0*/  LDC R2, c[0x0][0x140] ;  /* 0x00005000ff027b82 */ /* 0x000ea20000000800 */
[----:B------:R-:W-:Y:S01]  /*06e0*/  UMOV UR4, 0x20 ;  /* 0x0000002000047882 */ /* 0x000fe20000000000 */
[----:B0-----:R-:W-:Y:S01]  /*06f0*/  IMAD R24, R11, R24, UR12 ;  /* 0x0000000c0b187e24 */ /* 0x001fe2000f8e0218 */
[----:B------:R-:W-:-:S04]  /*0700*/  @!UP0 UIADD3 UR4, -UR4, 0x100000, URZ ;  /* 0x0010000004048890 */ /* 0x000fc8000fffe13f */
[----:B------:R-:W-:Y:S02]  /*0710*/  @!UP0 USHF.L.U32 UR5, UR4, 0xb, URZ ;  /* 0x0000000b04058899 */ /* 0x000fe4000800063f */
[----:B------:R-:W-:Y:S01]  /*0720*/  @!UP0 USHF.L.U32 UR4, UR4, 0x1, URZ ;  /* 0x0000000104048899 */ /* 0x000fe2000800063f */
[----:B------:R-:W-:Y:S01]  /*0730*/  ISETP.NE.AND P2, PT, R19, 0x3, PT ;  /* 0x000000031300780c */ /* 0x000fe20003f45270 */
[----:B------:R-:W0:Y:S01]  /*0740*/  F2I.U32.TRUNC.NTZ R0, R0 ;  /* 0x0000000000007305 */ /* 0x000e22000020f000 */
[----:B-1----:R-:W-:Y:S01]  /*0750*/  @!UP0 ULEA UR8, UR7, UR6, 0x18 ;  /* 0x0000000607088291 */ /* 0x002fe2000f8ec03f */
[----:B------:R-:W-:Y:S01]  /*0760*/  ISETP.NE.AND P3, PT, R7, R24, PT ;  /* 0x000000180700720c */ /* 0x000fe20003f65270 */
[----:B------:R-:W-:-:S04]  /*0770*/  @!UP1 UIADD3 UR6, -UR11, 0x100000, URZ ;  /* 0x001000000b069890 */ /* 0x000fc8000fffe13f */
[----:B------:R-:W-:Y:S02]  /*0780*/  @!UP1 USHF.L.U32 UR7, UR6, 0xb, URZ ;  /* 0x0000000b06079899 */ /* 0x000fe4000800063f */
[----:B------:R-:W-:Y:S01]  /*0790*/  @!UP1 USHF.L.U32 UR6, UR6, 0x1, URZ ;  /* 0x0000000106069899 */ /* 0x000fe2000800063f */
[----:B------:R-:W-:Y:S01]  /*07a0*/  VOTEU.ALL UP4, P1 ;  /* 0x00000000003f7886 */ /* 0x000fe20000880000 */
[----:B------:R-:W-:Y:S01]  /*07b0*/  VOTEU.ALL UP5, P1 ;  /* 0x00000000003f7886 */ /* 0x000fe200008a0000 */
[----:B------:R-:W-:Y:S01]  /*07c0*/  VOTEU.ALL UP0, P0 ;  /* 0x00000000003f7886 */ /* 0x000fe20000000000 */
[----:B-----5:R-:W-:Y:S01]  /*07d0*/  @!UP1 ULEA UR9, UR10, UR9, 0x18 ;  /* 0x000000090a099291 */ /* 0x020fe2000f8ec03f */
[----:B------:R-:W-:Y:S01]  /*07e0*/  VOTEU.ALL UP1, P0 ;  /* 0x00000000003f7886 */ /* 0x000fe20000020000 */
[----:B------:R-:W-:Y:S01]  /*07f0*/  ISETP.EQ.OR P0, PT, R19, RZ, !P2 ;  /* 0x000000ff1300720c */ /* 0x000fe20005702670 */
[----:B0-----:R-:W-:Y:S01]  /*0800*/  IMAD.MOV R26, RZ, RZ, -R0 ;  /* 0x000000ffff1a7224 */ /* 0x001fe200078e0a00 */
[----:B------:R-:W-:Y:S01]  /*0810*/  @P3 LEA.HI R0, R13, R13, RZ, 0x1 ;  /* 0x0000000d0d003211 */ /* 0x000fe200078f08ff */
[----:B------:R-:W0:Y:S02]  /*0820*/  FENCE.VIEW.ASYNC.S ;  /* 0x00000000000073c6 */ /* 0x000e240000000000 */
[----:B0-----:R-:W0:Y:S01]  /*0830*/  @!UP0 SYNCS.EXCH.64 URZ, [UR8+0x90], UR4 ;  /* 0x00009004083f85b2 */ /* 0x001e220008000100 */
[----:B------:R-:W-:Y:S01]  /*0840*/  ISETP.EQ.AND P0, PT, R5, RZ, P0 ;  /* 0x000000ff0500720c */ /* 0x000fe20000702270 */
[----:B----4-:R-:W-:Y:S01]  /*0850*/  IMAD R3, R25, R26, R16 ;  /* 0x0000001a19037224 */ /* 0x010fe200078e0210 */
[----:B--2---:R-:W-:-:S02]  /*0860*/  ISETP.EQ.U32.AND P1, PT, R2, 0x1, PT ;  /* 0x000000010200780c */ /* 0x004fc40003f22070 */
[----:B------:R-:W-:Y:S02]  /*0870*/  @P3 SHF.R.S32.HI R0, RZ, 0x1, R0 ;  /* 0x00000001ff003819 */ /* 0x000fe40000011400 */
[----:B------:R-:W-:Y:S02]  /*0880*/  SEL R7, RZ, 0x1, !P0 ;  /* 0x00000001ff077807 */ /* 0x000fe40004000000 */
[----:B------:R-:W-:Y:S02]  /*0890*/  @P3 ISETP.NE.AND P5, PT, R0, R3, PT ;  /* 0x000000030000320c */ /* 0x000fe40003fa5270 */
[----:B------:R-:W-:Y:S02]  /*08a0*/  ISETP.NE.AND P2, PT, R5, RZ, PT ;  /* 0x000000ff0500720c */ /* 0x000fe40003f45270 */
[----:B------:R-:W-:Y:S02]  /*08b0*/  SEL R7, R7, 0x2, P4 ;  /* 0x0000000207077807 */ /* 0x000fe40002000000 */
[----:B------:R-:W-:Y:S01]  /*08c0*/  @P3 SEL R12, RZ, 0x1, P5 ;  /* 0x00000001ff0c3807 */ /* 0x000fe20002800000 */
[----:B------:R1:W2:Y:S01]  /*08d0*/  @!UP1 SYNCS.EXCH.64 URZ, [UR8+0x98], UR4 ;  /* 0x00009804083f95b2 */ /* 0x0002a20008000100 */
[----:B------:R-:W-:Y:S01]  /*08e0*/  NOP ;  /* 0x0000000000007918 */ /* 0x000fe20000000000 */
[----:B-1----:R-:W-:Y:S01]  /*08f0*/  R2UR UR8, R4 ;  /* 0x00000000040872ca */ /* 0x002fe200000e0000 */
[----:B------:R1:W3:Y:S01]  /*0900*/  @!UP2 SYNCS.EXCH.64 URZ, [UR9+0x70], UR6 ;  /* 0x00007006093fa5b2 */ /* 0x0002e20008000100 */
[----:B------:R1:W4:Y:S01]  /*0910*/  @!UP3 SYNCS.EXCH.64 URZ, [UR9+0x78], UR6 ;  /* 0x00007806093fb5b2 */ /* 0x0003220008000100 */
[----:B------:R1:W0:Y:S01]  /*0920*/  @!UP4 SYNCS.EXCH.64 URZ, [UR9+0x80], UR6 ;  /* 0x00008006093fc5b2 */ /* 0x0002220008000100 */
[----:B------:R1:W0:Y:S01]  /*0930*/  @!UP5 SYNCS.EXCH.64 URZ, [UR9+0x88], UR6 ;  /* 0x00008806093fd5b2 */ /* 0x0002220008000100 */
[----:B------:R-:W-:Y:S01]  /*0940*/  NOP ;  /* 0x0000000000007918 */ /* 0x000fe20000000000 */
[----:B-1----:R-:W-:Y:S09]  /*0950*/  @!P1 BRA `(.L_x_3) ;  /* 0x0000000000089947 */ /* 0x002ff20003800000 */
[----:B0-234-:R-:W-:Y:S01]  /*0960*/  UCGABAR_ARV ;  /* 0x00000000000079c7 */ /* 0x01dfe20008000000 */
[----:B------:R-:W-:Y:S05]  /*0970*/  BRA `(.L_x_4) ;  /* 0x0000000000047947 */ /* 0x000fea0003800000 */
.L_x_3:
[----:B0-234-:R-:W-:Y:S01]  /*0980*/  NOP ;  /* 0x0000000000007918 */ /* 0x01dfe20000000000 */
.L_x_4:
[----:B------:R-:W-:Y:S01]  /*0990*/  ULDC.64 UR4, c[0x0][0x698] ;  /* 0x0001a60000047ab9 */ /* 0x000fe20000000a00 */
[----:B------:R-:W-:Y:S01]  /*09a0*/  ULDC.64 UR16, c[0x0][0x208] ;  /* 0x0000820000107ab9 */ /* 0x000fe20000000a00 */
[----:B------:R-:W-:-:S04]  /*09b0*/  ISETP.NE.U32.AND P0, PT, RZ, UR4, PT ;  /* 0x00000004ff007c0c */ /* 0x000fc8000bf05070 */
[----:B------:R-:W-:-:S13]  /*09c0*/  ISETP.NE.AND.EX P0, PT, RZ, UR5, PT, P0 ;  /* 0x00000005ff007c0c */ /* 0x000fda000bf05300 */
[----:B------:R-:W-:Y:S05]  /*09d0*/  @!P0 BRA `(.L_x_5) ;  /* 0x00000000001c8947 */ /* 0x000fea0003800000 */
[----:B------:R-:W0:Y:S02]  /*09e0*/  LDC.64 R2, c[0x0][0x698] ;  /* 0x0001a600ff027b82 */ /* 0x000e240000000a00 */
[----:B0-----:R-:W2:Y:S02]  /*09f0*/  LDG.E.64 R2, desc[UR16][R2.64] ;  /* 0x0000001002027981 */ /* 0x001ea4000c1e1b00 */
[----:B--2---:R-:W-:-:S04]  /*0a00*/  ISETP.NE.U32.AND P0, PT, R2, RZ, PT ;  /* 0x000000ff0200720c */ /* 0x004fc80003f05070 */
[----:B------:R-:W-:-:S13]  /*0a10*/  ISETP.NE.AND.EX P0, PT, R3, RZ, PT, P0 ;  /* 0x000000ff0300720c */ /* 0x000fda0003f05300 */
[----:B------:R-:W-:Y:S05]  /*0a20*/  @!P0 BRA `(.L_x_5) ;  /* 0x0000000000088947 */ /* 0x000fea0003800000 */
[----:B------:R0:W5:Y:S01]  /*0a30*/  LD.E R11, desc[UR16][R2.64] ;  /* 0x00000010020b7980 */ /* 0x000162000c101900 */
[----:B------:R-:W-:Y:S05]  /*0a40*/  BRA `(.L_x_6) ;  /* 0x0000000000207947 */ /* 0x000fea0003800000 */
.L_x_5:
[----:B------:R-:W-:Y:S02]  /*0a50*/  ULDC.64 UR4, c[0x0][0x688] ;  /* 0x0001a20000047ab9 */ /* 0x000fe40000000a00 */
[----:B------:R-:W-:-:S04]  /*0a60*/  ISETP.NE.U32.AND P0, PT, RZ, UR4, PT ;  /* 0x00000004ff007c0c */ /* 0x000fc8000bf05070 */
[----:B------:R-:W-:-:S13]  /*0a70*/  ISETP.NE.AND.EX P0, PT, RZ, UR5, PT, P0 ;  /* 0x00000005ff007c0c */ /* 0x000fda000bf05300 */
[----:B------:R-:W-:Y:S05]  /*0a80*/  @!P0 BRA `(.L_x_7) ;  /* 0x00000000000c8947 */ /* 0x000fea0003800000 */
[----:B------:R-:W0:Y:S02]  /*0a90*/  LDC.64 R2, c[0x0][0x688] ;  /* 0x0001a200ff027b82 */ /* 0x000e240000000a00 */
[----:B0-----:R1:W5:Y:S01]  /*0aa0*/  LDG.E R11, desc[UR16][R2.64] ;  /* 0x00000010020b7981 */ /* 0x001362000c1e1900 */
[----:B------:R-:W-:Y:S05]  /*0ab0*/  BRA `(.L_x_6) ;  /* 0x0000000000047947 */ /* 0x000fea0003800000 */
.L_x_7:
[----:B------:R-:W2:Y:S02]  /*0ac0*/  LDC R11, c[0x0][0x680] ;  /* 0x0001a000ff0b7b82 */ /* 0x000ea40000000800 */
.L_x_6:
[----:B------:R-:W-:Y:S02]  /*0ad0*/  ULDC.64 UR4, c[0x0][0x6a0] ;  /* 0x0001a80000047ab9 */ /* 0x000fe40000000a00 */
[----:B------:R-:W-:-:S04]  /*0ae0*/  ISETP.NE.U32.AND P0, PT, RZ, UR4, PT ;  /* 0x00000004ff007c0c */ /* 0x000fc8000bf05070 */
[----:B------:R-:W-:-:S13]  /*0af0*/  ISETP.NE.AND.EX P0, PT, RZ, UR5, PT, P0 ;  /* 0x00000005ff007c0c */ /* 0x000fda000bf05300 */
[----:B------:R-:W-:Y:S05]  /*0b00*/  @!P0 BRA `(.L_x_8) ;  /* 0x00000000001c8947 */ /* 0x000fea0003800000 */
[----:B01----:R-:W0:Y:S02]  /*0b10*/  LDC.64 R2, c[0x0][0x6a0] ;  /* 0x0001a800ff027b82 */ /* 0x003e240000000a00 */
[----:B0-----:R-:W3:Y:S02]  /*0b20*/  LDG.E.64 R2, desc[UR16][R2.64] ;  /* 0x0000001002027981 */ /* 0x001ee4000c1e1b00 */
[----:B---3--:R-:W-:-:S04]  /*0b30*/  ISETP.NE.U32.AND P0, PT, R2, RZ, PT ;  /* 0x000000ff0200720c */ /* 0x008fc80003f05070 */
[----:B------:R-:W-:-:S13]  /*0b40*/  ISETP.NE.AND.EX P0, PT, R3, RZ, PT, P0 ;  /* 0x000000ff0300720c */ /* 0x000fda0003f05300 */
[----:B------:R-:W-:Y:S05]  /*0b50*/  @!P0 BRA `(.L_x_8) ;  /* 0x0000000000088947 */ /* 0x000fea0003800000 */
[----:B------:R0:W5:Y:S01]  /*0b60*/  LD.E R10, desc[UR16][R2.64] ;  /* 0x00000010020a7980 */ /* 0x000162000c101900 */
[----:B------:R-:W-:Y:S05]  /*0b70*/  BRA `(.L_x_9) ;  /* 0x0000000000207947 */ /* 0x000fea0003800000 */
.L_x_8:
[----:B------:R-:W-:Y:S02]  /*0b80*/  ULDC.64 UR4, c[0x0][0x690] ;  /* 0x0001a40000047ab9 */ /* 0x000fe40000000a00 */
[----:B------:R-:W-:-:S04]  /*0b90*/  ISETP.NE.U32.AND P0, PT, RZ, UR4, PT ;  /* 0x00000004ff007c0c */ /* 0x000fc8000bf05070 */
[----:B------:R-:W-:-:S13]  /*0ba0*/  ISETP.NE.AND.EX P0, PT, RZ, UR5, PT, P0 ;  /* 0x00000005ff007c0c */ /* 0x000fda000bf05300 */
[----:B------:R-:W-:Y:S05]  /*0bb0*/  @!P0 BRA `(.L_x_10) ;  /* 0x00000000000c8947 */ /* 0x000fea0003800000 */
[----:B01----:R-:W0:Y:S02]  /*0bc0*/  LDC.64 R2, c[0x0][0x690] ;  /* 0x0001a400ff027b82 */ /* 0x003e240000000a00 */
[----:B0-----:R1:W5:Y:S01]  /*0bd0*/  LDG.E R10, desc[UR16][R2.64] ;  /* 0x00000010020a7981 */ /* 0x001362000c1e1900 */
[----:B------:R-:W-:Y:S05]  /*0be0*/  BRA `(.L_x_9) ;  /* 0x0000000000047947 */ /* 0x000fea0003800000 */
.L_x_10:
[----:B------:R-:W3:Y:S02]  /*0bf0*/  LDC R10, c[0x0][0x684] ;  /* 0x0001a100ff0a7b82 */ /* 0x000ee40000000800 */
.L_x_9:
[----:B------:R-:W4:Y:S01]  /*0c00*/  LDC R0, c[0x0][0x75c] ;  /* 0x0001d700ff007b82 */ /* 0x000f220000000800 */
[----:B------:R-:W-:Y:S01]  /*0c10*/  ULDC UR9, c[0x0][0x604] ;  /* 0x0001810000097ab9 */ /* 0x000fe20000000800 */
[----:B------:R-:W-:Y:S01]  /*0c20*/  ISETP.NE.AND P0, PT, R5, 0x2, PT ;  /* 0x000000020500780c */ /* 0x000fe20003f05270 */
[----:B------:R-:W-:Y:S01]  /*0c30*/  UIADD3 UR9, UR9, 0x1f, URZ ;  /* 0x0000001f09097890 */ /* 0x000fe2000fffe03f */
[----:B------:R-:W-:Y:S01]  /*0c40*/  IMAD.U32 R4, RZ, RZ, UR12 ;  /* 0x0000000cff047e24 */ /* 0x000fe2000f8e00ff */
[----:B------:R-:W-:Y:S01]  /*0c50*/  UMOV UR5, URZ ;  /* 0x0000003f00057c82 */ /* 0x000fe20008000000 */
[----:B------:R-:W-:Y:S01]  /*0c60*/  UMOV UR4, URZ ;  /* 0x0000003f00047c82 */ /* 0x000fe20008000000 */
[----:B------:R-:W-:-:S04]  /*0c70*/  USHF.R.S32.HI UR10, URZ, 0x1f, UR9 ;  /* 0x0000001f3f0a7899 */ /* 0x000fc80008011409 */
[----:B------:R-:W-:Y:S01]  /*0c80*/  ULEA.HI UR10, UR10, UR9, URZ, 0x5 ;  /* 0x000000090a0a7291 */ /* 0x000fe2000f8f283f */
[----:B----4-:R-:W-:-:S13]  /*0c90*/  ISETP.NE.AND P3, PT, R0, 0x1, PT ;  /* 0x000000010000780c */ /* 0x010fda0003f65270 */
[----:B01----:R-:W0:Y:S01]  /*0ca0*/  @P3 LDC R3, c[0x0][0x10] ;  /* 0x00000400ff033b82 */ /* 0x003e220000000800 */
[----:B------:R-:W-:Y:S02]  /*0cb0*/  @P3 IMAD.MOV.U32 R17, RZ, RZ, RZ ;  /* 0x000000ffff113224 */ /* 0x000fe400078e00ff */
[----:B------:R-:W-:-:S05]  /*0cc0*/  @P3 IMAD.MOV.U32 R5, RZ, RZ, RZ ;  /* 0x000000ffff053224 */ /* 0x000fca00078e00ff */
[----:B------:R-:W1:Y:S01]  /*0cd0*/  @!P3 LDC R9, c[0x0][0xc] ;  /* 0x00000300ff09bb82 */ /* 0x000e620000000800 */
[----:B------:R-:W-:Y:S01]  /*0ce0*/  ULDC UR6, c[0x0][0xc] ;  /* 0x0000030000067ab9 */ /* 0x000fe20000000800 */
[----:B------:R-:W-:Y:S02]  /*0cf0*/  ULDC UR7, c[0x0][0x10] ;  /* 0x0000040000077ab9 */ /* 0x000fe40000000800 */
[----:B------:R-:W-:-:S04]  /*0d00*/  UIMAD.WIDE.U32 UR6, UR6, UR7, URZ ;  /* 0x00000007060672a5 */ /* 0x000fc8000f8e003f */
[----:B------:R-:W4:Y:S01]  /*0d10*/  LDC R8, c[0x0][0x14] ;  /* 0x00000500ff087b82 */ /* 0x000f220000000800 */
[----:B0-----:R-:W-:Y:S01]  /*0d20*/  @P3 IMAD.WIDE.U32 R2, R3, UR12, R16 ;  /* 0x0000000c03023c25 */ /* 0x001fe2000f8e0010 */
[----:B------:R-:W-:-:S03]  /*0d30*/  ULDC.64 UR12, c[0x0][0x750] ;  /* 0x0001d400000c7ab9 */ /* 0x000fc60000000a00 */
[----:B------:R-:W-:Y:S02]  /*0d40*/  @P3 IMAD.IADD R3, R3, 0x1, R5 ;  /* 0x0000000103033824 */ /* 0x000fe400078e0205 */
[----:B------:R-:W-:Y:S02]  /*0d50*/  IMAD.MOV.U32 R5, RZ, RZ, RZ ;  /* 0x000000ffff057224 */ /* 0x000fe400078e00ff */
[----:B-1----:R-:W-:-:S04]  /*0d60*/  @!P3 IMAD.WIDE.U32 R4, R16, R9, R4 ;  /* 0x000000091004b225 */ /* 0x002fc800078e0004 */
[----:B------:R-:W-:Y:S02]  /*0d70*/  @!P3 IMAD.MOV.U32 R2, RZ, RZ, R4 ;  /* 0x000000ffff02b224 */ /* 0x000fe400078e0004 */
[C---:B----4-:R-:W-:Y:S02]  /*0d80*/  IMAD R21, R8.reuse, UR7, RZ ;  /* 0x0000000708157c24 */ /* 0x050fe4000f8e02ff */
[----:B------:R-:W-:Y:S01]  /*0d90*/  IMAD.WIDE.U32 R8, R8, UR6, RZ ;  /* 0x0000000608087c25 */ /* 0x000fe2000f8e00ff */
[----:B------:R-:W-:-:S03]  /*0da0*/  USHF.R.S32.HI UR6, URZ, 0x5, UR10 ;  /* 0x000000053f067899 */ /* 0x000fc6000801140a */
[----:B------:R-:W-:Y:S02]  /*0db0*/  @!P3 IMAD.MOV.U32 R3, RZ, RZ, R5 ;  /* 0x000000ffff03b224 */ /* 0x000fe400078e0005 */
[----:B------:R-:W-:Y:S01]  /*0dc0*/  IMAD.IADD R0, R9, 0x1, R21 ;  /* 0x0000000109007824 */ /* 0x000fe200078e0215 */
[----:B------:R-:W-:Y:S06]  /*0dd0*/  @P0 BRA `(.L_x_11) ;  /* 0x0000000000200947 */ /* 0x000fec0003800000 */
[----:B------:R-:W-:Y:S01]  /*0de0*/  UISETP.GE.U32.AND UP0, UPT, UR6, 0x6, UPT ;  /* 0x000000060600788c */ /* 0x000fe2000bf06070 */
[----:B------:R-:W-:Y:S01]  /*0df0*/  IADD3 R2, P0, R2, R8, RZ ;  /* 0x0000000802027210 */ /* 0x000fe20007f1e0ff */
[----:B------:R-:W-:-:S04]  /*0e00*/  UIMAD.WIDE.U32 UR4, UR6, -0x55555555, URZ ;  /* 0xaaaaaaab060478a5 */ /* 0x000fc8000f8e003f */
[----:B------:R-:W-:Y:S01]  /*0e10*/  USHF.R.U32.HI UR5, URZ, 0x2, UR5 ;  /* 0x000000023f057899 */ /* 0x000fe20008011605 */
[----:B------:R-:W-:Y:S02]  /*0e20*/  IMAD.X R3, R0, 0x1, R3, P0 ;  /* 0x0000000100037824 */ /* 0x000fe400000e0603 */
[----:B------:R-:W-:Y:S02]  /*0e30*/  UMOV UR4, URZ ;  /* 0x0000003f00047c82 */ /* 0x000fe40008000000 */
[----:B------:R-:W-:Y:S02]  /*0e40*/  @UP0 ULOP3.LUT UR4, UR5, 0x1, URZ, 0xc0, !UPT ;  /* 0x0000000105040892 */ /* 0x000fe4000f8ec03f */
[----:B------:R-:W-:-:S12]  /*0e50*/  UIMAD UR5, UR5, -0x6, UR6 ;  /* 0xfffffffa050578a4 */ /* 0x000fd8000f8e0206 */
.L_x_11:
[----:B------:R-:W-:Y:S01]  /*0e60*/  ISETP.GE.U32.AND P0, PT, R2, UR12, PT ;  /* 0x0000000c02007c0c */ /* 0x000fe2000bf06070 */
[----:B------:R-:W-:Y:S01]  /*0e70*/  IMAD.MOV.U32 R6, RZ, RZ, -0x1 ;  /* 0xffffffffff067424 */ /* 0x000fe200078e00ff */
[----:B------:R-:W-:Y:S01]  /*0e80*/  PRMT R20, RZ, 0x7610, R20 ;  /* 0x00007610ff147816 */ /* 0x000fe20000000014 */
[----:B------:R-:W-:Y:S01]  /*0e90*/  IMAD.MOV.U32 R5, RZ, RZ, -0x1 ;  /* 0xffffffffff057424 */ /* 0x000fe200078e00ff */
[----:B------:R-:W-:Y:S01]  /*0ea0*/  ISETP.GE.U32.AND.EX P0, PT, R3, UR13, PT, P0 ;  /* 0x0000000d03007c0c */ /* 0x000fe2000bf06100 */
[----:B------:R-:W-:-:S12]  /*0eb0*/  IMAD.MOV.U32 R4, RZ, RZ, -0x1 ;  /* 0xffffffffff047424 */ /* 0x000fd800078e00ff */
[----:B------:R-:W-:Y:S05]  /*0ec0*/  @P0 BRA `(.L_x_12) ;  /* 0x0000000400240947 */ /* 0x000fea0003800000 */
[----:B------:R-:W0:Y:S01]  /*0ed0*/  LDC.64 R28, c[0x0][0x728] ;  /* 0x0001ca00ff1c7b82 */ /* 0x000e220000000a00 */
[----:B------:R-:W-:Y:S02]  /*0ee0*/  IMAD.MOV.U32 R4, RZ, RZ, R2 ;  /* 0x000000ffff047224 */ /* 0x000fe400078e0002 */
[----:B------:R-:W-:-:S05]  /*0ef0*/  IMAD.MOV.U32 R5, RZ, RZ, R3 ;  /* 0x000000ffff057224 */ /* 0x000fca00078e0003 */
[----:B------:R-:W1:Y:S08]  /*0f00*/  LDC R6, c[0x0][0x730] ;  /* 0x0001cc00ff067b82 */ /* 0x000e700000000800 */
[----:B------:R-:W4:Y:S01]  /*0f10*/  LDC.64 R30, c[0x0][0x720] ;  /* 0x0001c800ff1e7b82 */ /* 0x000f220000000a00 */
[----:B0-----:R-:W-:-:S04]  /*0f20*/  ISETP.NE.U32.AND P0, PT, R28, RZ, PT ;  /* 0x000000ff1c00720c */ /* 0x001fc80003f05070 */
[----:B------:R-:W-:-:S13]  /*0f30*/  ISETP.NE.AND.EX P0, PT, R29, RZ, PT, P0 ;  /* 0x000000ff1d00720c */ /* 0x000fda0003f05300 */
[----:B-1--4-:R-:W-:Y:S05]  /*0f40*/  @!P0 BRA `(.L_x_13) ;  /* 0x0000000000288947 */ /* 0x012fea0003800000 */
[----:B------:R-:W0:Y:S02]  /*0f50*/  LDC R23, c[0x0][0x734] ;  /* 0x0001cd00ff177b82 */ /* 0x000e240000000800 */
[----:B0-----:R-:W-:-:S05]  /*0f60*/  IADD3 R23, P0, R2, R23, RZ ;  /* 0x0000001702177210 */ /* 0x001fca0007f1e0ff */
[----:B------:R-:W-:-:S04]  /*0f70*/  IMAD.X R27, RZ, RZ, R3, P0 ;  /* 0x000000ffff1b7224 */ /* 0x000fc800000e0603 */
[----:B------:R-:W-:-:S04]  /*0f80*/  IMAD.WIDE.U32 R4, R27, R28, RZ ;  /* 0x0000001c1b047225 */ /* 0x000fc800078e00ff */
[----:B------:R-:W-:-:S04]  /*0f90*/  IMAD.WIDE.U32 R20, P0, R23, R29, R4 ;  /* 0x0000001d17147225 */ /* 0x000fc80007800004 */
[----:B------:R-:W-:-:S04]  /*0fa0*/  IMAD.WIDE.U32 R4, R23, R28, RZ ;  /* 0x0000001c17047225 */ /* 0x000fc800078e00ff */
[----:B------:R-:W-:Y:S01]  /*0fb0*/  IMAD.X R23, RZ, RZ, RZ, P0 ;  /* 0x000000ffff177224 */ /* 0x000fe200000e06ff */
[----:B------:R-:W-:Y:S01]  /*0fc0*/  IADD3 RZ, P0, R5, R20, RZ ;  /* 0x0000001405ff7210 */ /* 0x000fe20007f1e0ff */
[----:B------:R-:W-:-:S04]  /*0fd0*/  IMAD.MOV.U32 R22, RZ, RZ, R21 ;  /* 0x000000ffff167224 */ /* 0x000fc800078e0015 */
[----:B------:R-:W-:-:S08]  /*0fe0*/  IMAD.WIDE.U32.X R4, R27, R29, R22, P0 ;  /* 0x0000001d1b047225 */ /* 0x000fd000000e0416 */
.L_x_13:
[----:B------:R-:W0:Y:S01]  /*0ff0*/  LDC.64 R32, c[0x0][0x740] ;  /* 0x0001d000ff207b82 */ /* 0x000e220000000a00 */
[-CC-:B------:R-:W-:Y:S01]  /*1000*/  SHF.R.U64 R36, R4, R6.reuse, R5.reuse ;  /* 0x0000000604247219 */ /* 0x180fe20000001205 */
[----:B------:R-:W-:Y:S01]  /*1010*/  IMAD.MOV.U32 R37, RZ, RZ, 0x1 ;  /* 0x00000001ff257424 */ /* 0x000fe200078e00ff */
[----:B------:R-:W-:Y:S02]  /*1020*/  SHF.R.U32.HI R4, RZ, R6, R5 ;  /* 0x00000006ff047219 */ /* 0x000fe40000011605 */
[----:B------:R-:W-:-:S03]  /*1030*/  IADD3 R21, P0, RZ, -R36, RZ ;  /* 0x80000024ff157210 */ /* 0x000fc60007f1e0ff */
[----:B------:R-:W1:Y:S02]  /*1040*/  LDC R20, c[0x0][0x718] ;  /* 0x0001c600ff147b82 */ /* 0x000e640000000800 */
[----:B------:R-:W-:-:S04]  /*1050*/  IMAD.X R5, RZ, RZ, ~R4, P0 ;  /* 0x000000ffff057224 */ /* 0x000fc800000e0e04 */
[-C--:B------:R-:W-:Y:S02]  /*1060*/  IMAD R6, R5, R30.reuse, RZ ;  /* 0x0000001e05067224 */ /* 0x080fe400078e02ff */
[----:B------:R-:W4:Y:S01]  /*1070*/  LDC R23, c[0x0][0x708] ;  /* 0x0001c200ff177b82 */ /* 0x000f220000000800 */
[----:B------:R-:W-:-:S04]  /*1080*/  IMAD.WIDE.U32 R4, R21, R30, R2 ;  /* 0x0000001e15047225 */ /* 0x000fc800078e0002 */
[----:B------:R-:W-:-:S03]  /*1090*/  IMAD R21, R21, R31, R6 ;  /* 0x0000001f15157224 */ /* 0x000fc600078e0206 */
[----:B------:R-:W2:Y:S01]  /*10a0*/  LDC R28, c[0x0][0x758] ;  /* 0x0001d600ff1c7b82 */ /* 0x000ea20000000800 */
[----:B------:R-:W-:Y:S01]  /*10b0*/  IMAD.IADD R5, R5, 0x1, R21 ;  /* 0x0000000105057824 */ /* 0x000fe200078e0215 */
[----:B0-----:R-:W-:Y:S01]  /*10c0*/  ISETP.NE.U32.AND P0, PT, R32, RZ, PT ;  /* 0x000000ff2000720c */ /* 0x001fe20003f05070 */
[----:B------:R-:W-:-:S03]  /*10d0*/  IMAD.MOV.U32 R21, RZ, RZ, -0x1 ;  /* 0xffffffffff157424 */ /* 0x000fc600078e00ff */
[----:B------:R-:W-:Y:S02]  /*10e0*/  ISETP.NE.AND.EX P0, PT, R33, RZ, PT, P0 ;  /* 0x000000ff2100720c */ /* 0x000fe40003f05300 */
[----:B------:R-:W0:Y:S01]  /*10f0*/  LDC R31, c[0x0][0x700] ;  /* 0x0001c000ff1f7b82 */ /* 0x000e220000000800 */
[-CC-:B-1----:R-:W-:Y:S02]  /*1100*/  SHF.R.U64 R29, R4, R20.reuse, R5.reuse ;  /* 0x00000014041d7219 */ /* 0x182fe40000001205 */
[----:B------:R-:W-:-:S05]  /*1110*/  SHF.R.U32.HI R4, RZ, R20, R5 ;  /* 0x00000014ff047219 */ /* 0x000fca0000011605 */
[----:B------:R-:W1:Y:S01]  /*1120*/  LDC R30, c[0x0][0x748] ;  /* 0x0001d200ff1e7b82 */ /* 0x000e620000000800 */
[-CC-:B----4-:R-:W-:Y:S02]  /*1130*/  SHF.R.U64 R39, R29, R23.reuse, R4.reuse ;  /* 0x000000171d277219 */ /* 0x190fe40000001204 */
[----:B------:R-:W-:-:S05]  /*1140*/  SHF.R.U32.HI R5, RZ, R23, R4 ;  /* 0x00000017ff057219 */ /* 0x000fca0000011604 */
[----:B------:R-:W4:Y:S01]  /*1150*/  LDC R35, c[0x0][0x738] ;  /* 0x0001ce00ff237b82 */ /* 0x000f220000000800 */
[-C--:B--2---:R-:W-:Y:S02]  /*1160*/  SHF.L.U32 R4, R21, R28.reuse, RZ ;  /* 0x0000001c15047219 */ /* 0x084fe400000006ff */
[--C-:B------:R-:W-:Y:S02]  /*1170*/  SHF.R.U64 R38, R39, R28, R5.reuse ;  /* 0x0000001c27267219 */ /* 0x100fe40000001205 */
[----:B------:R-:W-:Y:S02]  /*1180*/  LOP3.LUT R6, RZ, R4, RZ, 0x33, !PT ;  /* 0x00000004ff067212 */ /* 0x000fe400078e33ff */
[----:B------:R-:W-:Y:S01]  /*1190*/  SHF.R.U32.HI R5, RZ, R28, R5 ;  /* 0x0000001cff057219 */ /* 0x000fe20000011605 */
[----:B------:R-:W2:Y:S01]  /*11a0*/  LDC R34, c[0x0][0x710] ;  /* 0x0001c400ff227b82 */ /* 0x000ea20000000800 */
[----:B------:R-:W-:Y:S01]  /*11b0*/  IMAD.MOV.U32 R4, RZ, RZ, R38 ;  /* 0x000000ffff047224 */ /* 0x000fe200078e0026 */
[----:B------:R-:W-:Y:S06]  /*11c0*/  @!P0 BRA `(.L_x_14) ;  /* 0x0000000000288947 */ /* 0x000fec0003800000 */
[----:B------:R-:W3:Y:S02]  /*11d0*/  LDC R23, c[0x0][0x74c] ;  /* 0x0001d300ff177b82 */ /* 0x000ee40000000800 */
[----:B---3--:R-:W-:-:S05]  /*11e0*/  IADD3 R23, P0, R38, R23, RZ ;  /* 0x0000001726177210 */ /* 0x008fca0007f1e0ff */
        /* <DEDUP_REMOVED lines=8> */
.L_x_14:
[----:B-1----:R-:W-:Y:S01]  /*1270*/  SHF.R.U64 R17, R4, R30, R5 ;  /* 0x0000001e04117219 */ /* 0x002fe20000001205 */
[----:B------:R-:W-:Y:S01]  /*1280*/  @P3 IMAD R24, R25, R26, R16 ;  /* 0x0000001a19183224 */ /* 0x000fe200078e0210 */
[----:B------:R-:W-:Y:S02]  /*1290*/  SHF.L.U32 R4, R37, R28, RZ ;  /* 0x0000001c25047219 */ /* 0x000fe400000006ff */
[----:B------:R-:W-:Y:S01]  /*12a0*/  LOP3.LUT R5, R39, R6, RZ, 0xc0, !PT ;  /* 0x0000000627057212 */ /* 0x000fe200078ec0ff */
[----:B0-----:R-:W-:Y:S02]  /*12b0*/  VIADD R6, R31, 0xffffffff ;  /* 0xffffffff1f067836 */ /* 0x001fe40000000000 */
[----:B------:R-:W-:Y:S02]  /*12c0*/  IMAD.MOV R20, RZ, RZ, -R17 ;  /* 0x000000ffff147224 */ /* 0x000fe400078e0a11 */
[----:B------:R-:W-:Y:S01]  /*12d0*/  IMAD R5, R4, R17, R5 ;  /* 0x0000001104057224 */ /* 0x000fe200078e0205 */
[----:B------:R-:W-:Y:S01]  /*12e0*/  LOP3.LUT R17, R29, R6, RZ, 0xc0, !PT ;  /* 0x000000061d117212 */ /* 0x000fe200078ec0ff */
[----:B----4-:R-:W-:-:S02]  /*12f0*/  IMAD R4, R20, R35, R38 ;  /* 0x0000002314047224 */ /* 0x010fc400078e0226 */
[----:B--2---:R-:W-:Y:S02]  /*1300*/  IMAD R6, R5, R34, R24 ;  /* 0x0000002205067224 */ /* 0x004fe400078e0218 */
[----:B------:R-:W-:Y:S02]  /*1310*/  IMAD R17, R4, R31, R17 ;  /* 0x0000001f04117224 */ /* 0x000fe400078e0211 */
[----:B------:R-:W-:Y:S02]  /*1320*/  IMAD.MOV.U32 R20, RZ, RZ, 0x1 ;  /* 0x00000001ff147424 */ /* 0x000fe400078e00ff */
[----:B------:R-:W-:Y:S01]  /*1330*/  IMAD.MOV.U32 R4, RZ, RZ, R36 ;  /* 0x000000ffff047224 */ /* 0x000fe200078e0024 */
[----:B------:R-:W-:Y:S02]  /*1340*/  SEL R5, R17, R6, !P3 ;  /* 0x0000000611057207 */ /* 0x000fe40005800000 */
[----:B------:R-:W-:-:S07]  /*1350*/  SEL R6, R6, R17, !P3 ;  /* 0x0000001106067207 */ /* 0x000fce0005800000 */
.L_x_12:
[----:B------:R-:W-:Y:S05]  /*1360*/  @!P1 BRA `(.L_x_15) ;  /* 0x00000000000c9947 */ /* 0x000fea0003800000 */
[----:B------:R-:W-:Y:S01]  /*1370*/  UCGABAR_WAIT ;  /* 0x0000000000007dc7 */ /* 0x000fe20008000000 */
[----:B------:R-:W-:Y:S01]  /*1380*/  CCTL.IVALL ;  /* 0x00000000ff00798f */ /* 0x000fe20002000000 */
[----:B------:R-:W-:Y:S05]  /*1390*/  BRA `(.L_x_16) ;  /* 0x0000000000047947 */ /* 0x000fea0003800000 */
.L_x_15:
[----:B------:R-:W-:Y:S06]  /*13a0*/  BAR.SYNC.DEFER_BLOCKING 0x0 ;  /* 0x0000000000007b1d */ /* 0x000fec0000010000 */
.L_x_16:
[----:B------:R-:W-:Y:S05]  /*13b0*/  @!P2 BRA `(.L_x_17) ;  /* 0x000000a400a4a947 */ /* 0x000fea0003800000 */
[----:B------:R-:W-:-:S13]  /*13c0*/  ISETP.GT.U32.AND P0, PT, R40, 0x1, PT ;  /* 0x000000012800780c */ /* 0x000fda0003f04070 */
[----:B------:R-:W-:Y:S05]  /*13d0*/  @P0 EXIT ;  /* 0x000000000000094d */ /* 0x000fea0003800000 */
.L_x_18:
[----:B------:R-:W-:-:S08]  /*13e0*/  NOP ;  /* 0x0000000000007918 */ /* 0x000fd00000000000 */
[----:B------:R-:W0:Y:S02]  /*13f0*/  USETMAXREG.TRY_ALLOC.CTAPOOL UP0, 0xe8 ;  /* 0x000000e8000079c8 */ /* 0x000e240008000600 */
[----:B0-----:R-:W-:-:S13]  /*1400*/  PLOP3.LUT P0, PT, PT, PT, UP0, 0x80, 0x0 ;  /* 0x000000000000781c */ /* 0x001fda0003f0f008 */
[----:B------:R-:W-:Y:S05]  /*1410*/  @!P0 BRA `(.L_x_18) ;  /* 0xfffffffc00f08947 */ /* 0x000fea000383ffff */
[----:B------:R-:W-:-:S13]  /*1420*/  LOP3.LUT P0, RZ, R20, 0xff, RZ, 0xc0, !PT ;  /* 0x000000ff14ff7812 */ /* 0x000fda000780c0ff */
[----:B------:R-:W-:Y:S05]  /*1430*/  @!P0 EXIT ;  /* 0x000000000000894d */ /* 0x000fea0003800000 */
[CC--:B------:R-:W-:Y:S01]  /*1440*/  LEA.HI R16, R18.reuse, R15.reuse, RZ, 0x2 ;  /* 0x0000000f12107211 */ /* 0x0c0fe200078f10ff */
[----:B------:R-:W0:Y:S01]  /*1450*/  S2UR UR9, SR_CgaCtaId ;  /* 0x00000000000979c3 */ /* 0x000e220000008800 */
[----:B------:R-:W-:Y:S01]  /*1460*/  LEA.HI R18, R18, R15, RZ, 0x5 ;  /* 0x0000000f12127211 */ /* 0x000fe200078f28ff */
[----:B------:R-:W-:Y:S01]  /*1470*/  UIADD3 UR10, UR8, -0x1, URZ ;  /* 0xffffffff080a7890 */ /* 0x000fe2000fffe03f */
[--C-:B------:R-:W-:Y:S01]  /*1480*/  SHF.R.S32.HI R17, RZ, 0x2, R16.reuse ;  /* 0x00000002ff117819 */ /* 0x100fe20000011410 */
[----:B------:R-:W-:Y:S01]  /*1490*/  UMOV UR7, 0x400 ;  /* 0x0000040000077882 */ /* 0x000fe20000000000 */
[----:B------:R-:W-:Y:S01]  /*14a0*/  SHF.R.S32.HI R14, RZ, 0x1f, R16 ;  /* 0x0000001fff0e7819 */ /* 0x000fe20000011410 */
[----:B------:R-:W-:Y:S01]  /*14b0*/  UISETP.NE.AND UP0, UPT, UR10, URZ, UPT ;  /* 0x0000003f0a00728c */ /* 0x000fe2000bf05270 */
[----:B------:R-:W-:Y:S01]  /*14c0*/  LOP3.LUT R16, R16, 0xfffffffc, RZ, 0xc0, !PT ;  /* 0xfffffffc10107812 */ /* 0x000fe200078ec0ff */
[----:B------:R-:W-:Y:S01]  /*14d0*/  ULDC UR11, c[0x0][0x284] ;  /* 0x0000a100000b7ab9 */ /* 0x000fe20000000800 */
[----:B------:R-:W-:Y:S01]  /*14e0*/  LEA.HI R14, R14, R17, RZ, 0x3 ;  /* 0x000000110e0e7211 */ /* 0x000fe200078f18ff */
[----:B------:R-:W-:Y:S01]  /*14f0*/  USHF.L.U32 UR18, UR6, 0x1, URZ ;  /* 0x0000000106127899 */ /* 0x000fe2000800063f */
[C---:B------:R-:W-:Y:S01]  /*1500*/  LOP3.LUT P0, RZ, R15.reuse, 0x7, RZ, 0xc0, !PT ;  /* 0x000000070fff7812 */ /* 0x040fe2000780c0ff */
[----:B------:R-:W-:Y:S01]  /*1510*/  IMAD.IADD R16, R15, 0x1, -R16 ;  /* 0x000000010f107824 */ /* 0x000fe200078e0a10 */
[----:B------:R-:W-:-:S02]  /*1520*/  LOP3.LUT R20, R14, 0xfffffff8, RZ, 0xc0, !PT ;  /* 0xfffffff80e147812 */ /* 0x000fc400078ec0ff */
[----:B------:R-:W-:Y:S02]  /*1530*/  LEA.HI R14, R15, R15, RZ, 0x1 ;  /* 0x0000000f0f0e7211 */ /* 0x000fe400078f08ff */
[----:B------:R-:W-:Y:S01]  /*1540*/  ISETP.LT.U32.AND P0, PT, R13, 0x2, !P0 ;  /* 0x000000020d00780c */ /* 0x000fe20004701070 */
[----:B------:R-:W-:Y:S01]  /*1550*/  IMAD.IADD R20, R17, 0x1, -R20 ;  /* 0x0000000111147824 */ /* 0x000fe200078e0a14 */
[----:B------:R-:W-:Y:S02]  /*1560*/  LOP3.LUT R14, R14, 0x7ffffe, RZ, 0xc0, !PT ;  /* 0x007ffffe0e0e7812 */ /* 0x000fe400078ec0ff */
[----:B------:R-:W-:Y:S02]  /*1570*/  SHF.R.S32.HI R17, RZ, 0x5, R18 ;  /* 0x00000005ff117819 */ /* 0x000fe40000011412 */
[----:B------:R-:W-:Y:S01]  /*1580*/  LOP3.LUT R164, R7, 0x1, RZ, 0xfc, !PT ;  /* 0x0000000107a47812 */ /* 0x000fe200078efcff */
[----:B------:R-:W-:Y:S01]  /*1590*/  IMAD.IADD R14, R15, 0x1, -R14 ;  /* 0x000000010f0e7824 */ /* 0x000fe200078e0a0e */
[----:B0-----:R-:W-:Y:S01]  /*15a0*/  ULEA UR7, UR9, UR7, 0x18 ;  /* 0x0000000709077291 */ /* 0x001fe2000f8ec03f */
[C---:B------:R-:W-:Y:S01]  /*15b0*/  IMAD R18, R17.reuse, -0x10, -R20 ;  /* 0xfffffff011127824 */ /* 0x040fe200078e0a14 */
[----:B------:R-:W-:Y:S01]  /*15c0*/  USHF.L.U32 UR9, UR10, 0x3, URZ ;  /* 0x000000030a097899 */ /* 0x000fe2000800063f */
[C---:B------:R-:W-:Y:S01]  /*15d0*/  IMAD R19, R17.reuse, 0x2, R14 ;  /* 0x0000000211137824 */ /* 0x040fe200078e020e */
[----:B------:R-:W-:Y:S01]  /*15e0*/  USEL UR10, URZ, 0x1, UP0 ;  /* 0x000000013f0a7887 */ /* 0x000fe20008000000 */
[--C-:B------:R-:W-:Y:S01]  /*15f0*/  IMAD R14, R17, 0x10, R20.reuse ;  /* 0x00000010110e7824 */ /* 0x100fe200078e0214 */
[----:B------:R-:W-:Y:S01]  /*1600*/  VIMNMX R17, RZ, UR6, PT ;  /* 0x00000006ff117c48 */ /* 0x000fe2000bfe0100 */
[----:B------:R-:W-:Y:S01]  /*1610*/  IMAD R15, R19, 0x8, R20 ;  /* 0x00000008130f7824 */ /* 0x000fe200078e0214 */
[----:B------:R-:W-:Y:S01]  /*1620*/  ULOP3.LUT UR9, UR9, 0x8, URZ, 0xc0, !UPT ;  /* 0x0000000809097892 */ /* 0x000fe2000f8ec03f */
[----:B------:R-:W-:Y:S01]  /*1630*/  SEL R19, RZ, 0x1, !P0 ;  /* 0x00000001ff137807 */ /* 0x000fe20004000000 */
[----:B------:R-:W-:Y:S01]  /*1640*/  UIADD3 UR19, UR7, 0x70, URZ ;  /* 0x0000007007137890 */ /* 0x000fe2000fffe03f */
[----:B------:R-:W-:Y:S01]  /*1650*/  IMAD.SHL.U32 R20, R15, 0x40, RZ ;  /* 0x000000400f147824 */ /* 0x000fe200078e00ff */
[----:B------:R-:W-:Y:S01]  /*1660*/  IADD3 R17, -R17, UR6, RZ ;  /* 0x0000000611117c10 */ /* 0x000fe2000fffe1ff */
[----:B------:R-:W-:Y:S01]  /*1670*/  IMAD.U32 R165, RZ, RZ, UR10 ;  /* 0x0000000affa57e24 */ /* 0x000fe2000f8e00ff */
[----:B------:R-:W-:Y:S01]  /*1680*/  SHF.R.S32.HI R15, RZ, 0x1f, R14 ;  /* 0x0000001fff0f7819 */ /* 0x000fe2000001140e */
[----:B------:R-:W-:Y:S01]  /*1690*/  VIADD R18, R18, UR11 ;  /* 0x0000000b12127c36 */ /* 0x000fe20008000000 */
[----:B------:R-:W-:Y:S01]  /*16a0*/  SHF.R.S32.HI R20, RZ, 0x3, R20 ;  /* 0x00000003ff147819 */ /* 0x000fe20000011414 */
[----:B------:R-:W-:-:S02]  /*16b0*/  ULOP3.LUT UR20, UR9, 0x8, URZ, 0x3c, !UPT ;  /* 0x0000000809147892 */ /* 0x000fc4000f8e3c3f */
[----:B------:R-:W-:Y:S02]  /*16c0*/  ULEA UR8, UR8, UR19, 0x3 ;  /* 0x0000001308087291 */ /* 0x000fe4000f8e183f */
[----:B------:R-:W-:-:S12]  /*16d0*/  ULOP3.LUT UR9, UR9, 0x18, URZ, 0x3c, !UPT ;  /* 0x0000001809097892 */ /* 0x000fd8000f8e3c3f */
.L_x_285:
[----:B------:R-:W-:Y:S01]  /*16e0*/  SHF.L.U32 R21, R165, 0x1f, RZ ;  /* 0x0000001fa5157819 */ /* 0x000fe200000006ff */
[----:B------:R-:W-:Y:S01]  /*16f0*/  IMAD.MOV.U32 R151, RZ, RZ, RZ ;  /* 0x000000ffff977224 */ /* 0x000fe200078e00ff */
[----:B------:R-:W-:Y:S02]  /*1700*/  ISETP.GE.AND P1, PT, R17, 0x1, PT ;  /* 0x000000011100780c */ /* 0x000fe40003f26270 */
[----:B------:R-:W0:Y:S02]  /*1710*/  SYNCS.PHASECHK.TRANS64.TRYWAIT P0, [UR8+-0x8], R21 ;  /* 0xfffff815ff0075a7 */ /* 0x000e240008000148 */
[----:B012345:R-:W-:Y:S09]  /*1720*/  @!P0 BRA `(.L_x_19) ;  /* 0x000000b4004c8947 */ /* 0x03fff20003800000 */
.L_x_309:
[----:B------:R-:W-:Y:S02]  /*1730*/  CS2R R24, SRZ ;  /* 0x0000000000187805 */ /* 0x000fe4000001ff00 */
[----:B------:R-:W-:Y:S02]  /*1740*/  CS2R R26, SRZ ;  /* 0x00000000001a7805 */ /* 0x000fe4000001ff00 */
[----:B------:R-:W-:Y:S02]  /*1750*/  CS2R R28, SRZ ;  /* 0x00000000001c7805 */ /* 0x000fe4000001ff00 */
[----:B------:R-:W-:Y:S02]  /*1760*/  CS2R R30, SRZ ;  /* 0x00000000001e7805 */ /* 0x000fe4000001ff00 */
[----:B------:R-:W-:Y:S02]  /*1770*/  CS2R R32, SRZ ;  /* 0x0000000000207805 */ /* 0x000fe4000001ff00 */
[----:B------:R-:W-:-:S02]  /*1780*/  CS2R R34, SRZ ;  /* 0x0000000000227805 */ /* 0x000fc4000001ff00 */
        /* <DEDUP_REMOVED lines=56> */
[----:B------:R-:W-:Y:S01]  /*1b10*/  CS2R R148, SRZ ;  /* 0x0000000000947805 */ /* 0x000fe2000001ff00 */
[----:B------:R-:W-:Y:S01]  /*1b20*/  IMAD.MOV.U32 R150, RZ, RZ, RZ ;  /* 0x000000ffff967224 */ /* 0x000fe200078e00ff */
[----:B------:R-:W-:Y:S06]  /*1b30*/  @!P1 BRA `(.L_x_20) ;  /* 0x0000000000f89947 */ /* 0x000fec0003800000 */
[----:B0-----:R-:W-:Y:S01]  /*1b40*/  IMAD.MOV.U32 R21, RZ, RZ, R17 ;  /* 0x000000ffff157224 */ /* 0x001fe200078e0011 */
[----:B------:R-:W-:Y:S01]  /*1b50*/  UPLOP3.LUT UP0, UPT, UPT, UPT, UPT, 0x40, 0x0 ;  /* 0x000000000000789c */ /* 0x000fe20003f0e870 */
[----:B------:R-:W-:Y:S01]  /*1b60*/  IMAD.U32 R154, RZ, RZ, UR4 ;  /* 0x00000004ff9a7e24 */ /* 0x000fe2000f8e00ff */
[----:B------:R-:W-:Y:S01]  /*1b70*/  UMOV UR10, UR5 ;  /* 0x00000005000a7c82 */ /* 0x000fe20008000000 */
[----:B------:R-:W-:-:S08]  /*1b80*/  IMAD.U32 R22, RZ, RZ, UR5 ;  /* 0x00000005ff167e24 */ /* 0x000fd0000f8e00ff */
.L_x_27:
[----:B------:R-:W-:-:S13]  /*1b90*/  ISETP.NE.AND P1, PT, R164, 0x3, PT ;  /* 0x00000003a400780c */ /* 0x000fda0003f25270 */
[----:B------:R-:W-:Y:S05]  /*1ba0*/  @!P1 BRA `(.L_x_21) ;  /* 0x0000000000049947 */ /* 0x000fea0003800000 */
[----:B------:R-:W-:Y:S01]  /*1bb0*/  BPT.TRAP 0x1 ;  /* 0x000000040000795c */ /* 0x000fe20000300000 */
.L_x_21:
[----:B------:R-:W-:Y:S01]  /*1bc0*/  ULEA UR11, UR10, UR7, 0x3 ;  /* 0x000000070a0b7291 */ /* 0x000fe2000f8e183f */
[----:B------:R-:W-:-:S08]  /*1bd0*/  SHF.L.U32 R152, R154, 0x1f, RZ ;  /* 0x0000001f9a987819 */ /* 0x000fd000000006ff */
[----:B------:R0:W1:Y:S01]  /*1be0*/  SYNCS.PHASECHK.TRANS64.TRYWAIT P0, [UR11], R152 ;  /* 0x00000098ff0075a7 */ /* 0x000062000800014b */
[----:B------:R-:W-:Y:S05]  /*1bf0*/  @!P1 BRA `(.L_x_22) ;  /* 0x0000000000049947 */ /* 0x000fea0003800000 */
[----:B------:R-:W-:Y:S01]  /*1c00*/  BPT.TRAP 0x1 ;  /* 0x000000040000795c */ /* 0x000fe20000300000 */
.L_x_22:
[----:B------:R-:W-:-:S04]  /*1c10*/  IMAD.U32 R23, RZ, RZ, UR10 ;  /* 0x0000000aff177e24 */ /* 0x000fc8000f8e00ff */
[----:B------:R-:W-:Y:S01]  /*1c20*/  IMAD R23, R23, 0x200, R20 ;  /* 0x0000020017177824 */ /* 0x000fe200078e0214 */
[----:B-1----:R-:W-:Y:S06]  /*1c30*/  @P0 BRA `(.L_x_23) ;  /* 0x0000000000080947 */ /* 0x002fec0003800000 */
[----:B------:R-:W1:Y:S02]  /*1c40*/  SYNCS.PHASECHK.TRANS64.TRYWAIT P0, [UR11], R152 ;  /* 0x00000098ff0075a7 */ /* 0x000e64000800014b */
[----:B-1----:R-:W-:Y:S05]  /*1c50*/  @!P0 BRA `(.L_x_24) ;  /* 0x000000b000188947 */ /* 0x002fea0003800000 */
.L_x_23:
[----:B01----:R-:W0:Y:S01]  /*1c60*/  LDS.64 R152, [R23+UR7+0x36180] ;  /* 0x0361800717987984 */ /* 0x003e220008000a00 */
[----:B------:R-:W-:Y:S02]  /*1c70*/  UIADD3 UR11, UR7, 0x180, URZ ;  /* 0x00000180070b7890 */ /* 0x000fe4000fffe03f */
[----:B------:R-:W-:Y:S02]  /*1c80*/  UIADD3 UR12, UR7, 0x6180, URZ ;  /* 0x00006180070c7890 */ /* 0x000fe4000fffe03f */
[----:B------:R-:W-:Y:S02]  /*1c90*/  USHF.R.U32.HI UR11, URZ, 0x4, UR11 ;  /* 0x000000043f0b7899 */ /* 0x000fe4000801160b */
[----:B------:R-:W-:Y:S02]  /*1ca0*/  USHF.R.U32.HI UR12, URZ, 0x4, UR12 ;  /* 0x000000043f0c7899 */ /* 0x000fe4000801160c */
[----:B------:R-:W-:Y:S02]  /*1cb0*/  ULOP3.LUT UR11, UR11, 0x3fff, URZ, 0xc0, !UPT ;  /* 0x00003fff0b0b7892 */ /* 0x000fe4000f8ec03f */
[----:B------:R-:W-:-:S02]  /*1cc0*/  ULOP3.LUT UR12, UR12, 0x3fff, URZ, 0xc0, !UPT ;  /* 0x00003fff0c0c7892 */ /* 0x000fc4000f8ec03f */
[----:B------:R-:W-:Y:S02]  /*1cd0*/  ULOP3.LUT UR11, UR11, 0x10000, URZ, 0xfc, !UPT ;  /* 0x000100000b0b7892 */ /* 0x000fe4000f8efc3f */
[----:B------:R-:W-:Y:S02]  /*1ce0*/  ULOP3.LUT UR14, UR12, 0x10000, URZ, 0xfc, !UPT ;  /* 0x000100000c0e7892 */ /* 0x000fe4000f8efc3f */
[----:B------:R-:W-:Y:S02]  /*1cf0*/  ULEA UR12, UR10, UR11, 0x8 ;  /* 0x0000000b0a0c7291 */ /* 0x000fe4000f8e403f */
[----:B------:R-:W-:Y:S01]  /*1d00*/  ULEA UR14, UR10, UR14, 0xb ;  /* 0x0000000e0a0e7291 */ /* 0x000fe2000f8e583f */
[----:B------:R-:W-:Y:S01]  /*1d10*/  UMOV UR13, 0x80000020 ;  /* 0x80000020000d7882 */ /* 0x000fe20000000000 */
[----:B------:R-:W-:Y:S01]  /*1d20*/  UMOV UR15, 0x40000040 ;  /* 0x40000040000f7882 */ /* 0x000fe20000000000 */
[----:B0-----:R-:W-:-:S06]  /*1d30*/  WARPGROUP.ARRIVE ;  /* 0x00000000000079c5 */ /* 0x001fcc0000000000 */
[----:B------:R-:W-:Y:S01]  /*1d40*/  HGMMA.SP.64x256x32.F32 R24, gdesc[UR12], R24, UP0, R152, 0x0 ;  /* 0x0be098000c1879f0 */ /* 0x000fe2000bf00a18 */
[----:B------:R-:W-:Y:S02]  /*1d50*/  UIADD3 UR12, UR12, 0x2, URZ ;  /* 0x000000020c0c7890 */ /* 0x000fe4000fffe03f */
[----:B------:R-:W-:Y:S01]  /*1d60*/  UIADD3 UR14, UR14, 0x4, URZ ;  /* 0x000000040e0e7890 */ /* 0x000fe2000fffe03f */
[----:B------:R-:W-:Y:S01]  /*1d70*/  UMOV UR13, 0x80000020 ;  /* 0x80000020000d7882 */ /* 0x000fe20000000000 */
[----:B------:R-:W-:-:S15]  /*1d80*/  UMOV UR15, 0x40000040 ;  /* 0x40000040000f7882 */ /* 0x000fde0000000000 */
[----:B------:R-:W-:-:S12]  /*1d90*/  NOP ;  /* 0x0000000000007918 */ /* 0x000fd80000000000 */
[----:B------:R-:W-:Y:S03]  /*1da0*/  HGMMA.SP.64x256x32.F32 R24, gdesc[UR12], R24, R153, 0x0, gsb0 ;  /* 0x0be099000c1879f0 */ /* 0x000fe60008000a18 */
[----:B------:R-:W-:Y:S02]  /*1db0*/  WARPGROUP.DEPBAR.LE gsb0, 0x0 ;  /* 0x00008000000079c5 */ /* 0x000fe40000010000 */
[----:B------:R-:W-:Y:S05]  /*1dc0*/  @!P1 BRA `(.L_x_25) ;  /* 0x0000000000049947 */ /* 0x000fea0003800000 */
[----:B------:R-:W-:Y:S01]  /*1dd0*/  BPT.TRAP 0x1 ;  /* 0x000000040000795c */ /* 0x000fe20000300000 */
.L_x_25:
[----:B------:R-:W-:-:S13]  /*1de0*/  LOP3.LUT P0, RZ, R12, R19, RZ, 0xc0, !PT ;  /* 0x000000130cff7212 */ /* 0x000fda000780c0ff */
[----:B------:R-:W-:-:S05]  /*1df0*/  @P0 LEA R23, R22, UR7, 0x3 ;  /* 0x0000000716170c11 */ /* 0x000fca000f8e18ff */
[----:B------:R-:W-:-:S05]  /*1e00*/  @P0 VIADD R152, R23, 0x30 ;  /* 0x0000003017980836 */ /* 0x000fca0000000000 */
[----:B------:R-:W-:-:S04]  /*1e10*/  @P0 PRMT R152, R13, 0x654, R152 ;  /* 0x000006540d980816 */ /* 0x000fc80000000098 */
[----:B------:R0:W-:Y:S01]  /*1e20*/  @P0 SYNCS.ARRIVE.TRANS64.RED.A1T0 RZ, [R152+URZ], RZ ;  /* 0x000000ff98ff09a7 */ /* 0x0001e2000810043f */
[----:B------:R-:W-:-:S13]  /*1e30*/  ISETP.GT.U32.AND P0, PT, R7, 0x1, PT ;  /* 0x000000010700780c */ /* 0x000fda0003f04070 */
[----:B0-----:R-:W-:Y:S05]  /*1e40*/  @P0 BRA `(.L_x_26) ;  /* 0x0000000000040947 */ /* 0x001fea0003800000 */
[----:B------:R-:W-:Y:S01]  /*1e50*/  BPT.TRAP 0x1 ;  /* 0x000000040000795c */ /* 0x000fe20000300000 */
.L_x_26:
[----:B------:R-:W-:Y:S01]  /*1e60*/  UIADD3 UR10, UR10, 0x1, URZ ;  /* 0x000000010a0a7890 */ /* 0x000fe2000fffe03f */
[C---:B------:R-:W-:Y:S01]  /*1e70*/  ISETP.GT.AND P1, PT, R21.reuse, 0x1, PT ;  /* 0x000000011500780c */ /* 0x040fe20003f24270 */
[----:B------:R-:W-:Y:S02]  /*1e80*/  VIADD R22, R22, 0x1 ;  /* 0x0000000116167836 */ /* 0x000fe40000000000 */
[----:B------:R-:W-:Y:S01]  /*1e90*/  UISETP.NE.AND UP0, UPT, UR10, 0x6, UPT ;  /* 0x000000060a00788c */ /* 0x000fe2000bf05270 */
[----:B------:R-:W-:Y:S02]  /*1ea0*/  VIADD R21, R21, 0xffffffff ;  /* 0xffffffff15157836 */ /* 0x000fe40000000000 */
[C---:B------:R-:W-:Y:S01]  /*1eb0*/  ISETP.NE.AND P0, PT, R22.reuse, 0x6, PT ;  /* 0x000000061600780c */ /* 0x040fe20003f05270 */
[----:B------:R-:W-:Y:S02]  /*1ec0*/  USEL UR11, URZ, 0x1, UP0 ;  /* 0x000000013f0b7887 */ /* 0x000fe40008000000 */
[----:B------:R-:W-:Y:S01]  /*1ed0*/  USEL UR10, UR10, URZ, UP0 ;  /* 0x0000003f0a0a7287 */ /* 0x000fe20008000000 */
[----:B------:R-:W-:Y:S01]  /*1ee0*/  SEL R22, R22, RZ, P0 ;  /* 0x000000ff16167207 */ /* 0x000fe20000000000 */
[----:B------:R-:W-:-:S02]  /*1ef0*/  UPLOP3.LUT UP0, UPT, UPT, UPT, UPT, 0x80, 0x0 ;  /* 0x000000000000789c */ /* 0x000fc40003f0f070 */
[----:B------:R-:W-:Y:S01]  /*1f00*/  LOP3.LUT R154, R154, UR11, RZ, 0x3c, !PT ;  /* 0x0000000b9a9a7c12 */ /* 0x000fe2000f8e3cff */
[----:B------:R-:W-:Y:S08]  /*1f10*/  @P1 BRA `(.L_x_27) ;  /* 0xfffffffc001c1947 */ /* 0x000ff0000383ffff */
.L_x_20:
[----:B0-----:R-:W-:Y:S01]  /*1f20*/  IMAD.U32 R22, RZ, RZ, UR20 ;  /* 0x00000014ff167e24 */ /* 0x001fe2000f8e00ff */
[----:B------:R-:W-:Y:S01]  /*1f30*/  SHF.L.U32 R21, R165, 0x1f, RZ ;  /* 0x0000001fa5157819 */ /* 0x000fe200000006ff */
[----:B------:R-:W-:Y:S01]  /*1f40*/  UIADD3 UR5, UR5, UR18, URZ ;  /* 0x0000001205057290 */ /* 0x000fe2000fffe03f */
[----:B------:R-:W0:Y:S01]  /*1f50*/  LDC R154, c[0x0][0x288] ;  /* 0x0000a200ff9a7b82 */ /* 0x000e220000000800 */
[----:B------:R-:W-:Y:S01]  /*1f60*/  UISETP.GE.U32.AND UP1, UPT, UR18, 0x6, UPT ;  /* 0x000000061200788c */ /* 0x000fe2000bf26070 */
[----:B------:R-:W-:Y:S01]  /*1f70*/  SHF.R.S32.HI R156, RZ, 0x1f, R4 ;  /* 0x0000001fff9c7819 */ /* 0x000fe20000011404 */
[----:B------:R-:W-:Y:S02]  /*1f80*/  UISETP.GT.U32.AND UP0, UPT, UR5, 0x5, UPT ;  /* 0x000000050500788c */ /* 0x000fe4000bf04070 */
[----:B------:R-:W-:Y:S02]  /*1f90*/  UIMAD.WIDE.U32 UR10, UR5, -0x55555555, URZ ;  /* 0xaaaaaaab050a78a5 */ /* 0x000fe4000f8e003f */
[----:B------:R-:W-:Y:S01]  /*1fa0*/  UISETP.LT.U32.AND UP0, UPT, UR18, 0x6, UP0 ;  /* 0x000000061200788c */ /* 0x000fe20008701070 */
[----:B------:R1:W-:Y:S01]  /*1fb0*/  SYNCS.ARRIVE.TRANS64.A1T0 RZ, [R22+UR19], RZ ;  /* 0x000000ff16ff79a7 */ /* 0x0003e20008100013 */
[----:B------:R-:W-:-:S02]  /*1fc0*/  WARPGROUP.DEPBAR.LE gsb0, 0x0 ;  /* 0x00008000000079c5 */ /* 0x000fc40000010000 */
[----:B------:R-:W-:Y:S02]  /*1fd0*/  USEL UR12, URZ, 0x1, !UP0 ;  /* 0x000000013f0c7887 */ /* 0x000fe4000c000000 */
[----:B------:R-:W-:Y:S02]  /*1fe0*/  USHF.R.U32.HI UR10, URZ, 0x2, UR11 ;  /* 0x000000023f0a7899 */ /* 0x000fe4000801160b */
[----:B------:R-:W-:Y:S01]  /*1ff0*/  ULOP3.LUT UR4, UR4, UR12, URZ, 0x3c, !UPT ;  /* 0x0000000c04047292 */ /* 0x000fe2000f8e3c3f */
[----:B------:R-:W4:Y:S01]  /*2000*/  SYNCS.PHASECHK.TRANS64.TRYWAIT P0, [UR8+0x8], R21 ;  /* 0x00000815ff0075a7 */ /* 0x000f220008000148 */
[----:B------:R-:W-:Y:S02]  /*2010*/  UIMAD UR5, UR10, -0x6, UR5 ;  /* 0xfffffffa0a0578a4 */ /* 0x000fe4000f8e0205 */
[----:B------:R-:W-:Y:S01]  /*2020*/  @UP1 ULOP3.LUT UR4, UR4, 0x1, UR10, 0x78, !UPT ;  /* 0x0000000104041892 */ /* 0x000fe2000f8e780a */
[----:B01--4-:R-:W-:Y:S11]  /*2030*/  @!P0 BRA `(.L_x_28) ;  /* 0x000000ac00388947 */ /* 0x013ff60003800000 */
.L_x_310:
[----:B------:R-:W-:Y:S01]  /*2040*/  ULDC.64 UR10, c[0x0][0x6d0] ;  /* 0x0001b400000a7ab9 */ /* 0x000fe20000000a00 */
[----:B------:R-:W-:Y:S02]  /*2050*/  IMAD.SHL.U32 R160, R6, 0x40, RZ ;  /* 0x0000004006a07824 */ /* 0x000fe400078e00ff */
[----:B0-----:R-:W-:Y:S02]  /*2060*/  IMAD R21, R156, UR10, RZ ;  /* 0x0000000a9c157c24 */ /* 0x001fe4000f8e02ff */
[C---:B------:R-:W-:Y:S01]  /*2070*/  IMAD.WIDE.U32 R152, R4.reuse, UR10, R14 ;  /* 0x0000000a04987c25 */ /* 0x040fe2000f8e000e */
[----:B------:R-:W-:Y:S01]  /*2080*/  ULDC UR10, c[0x0][0x284] ;  /* 0x0000a100000a7ab9 */ /* 0x000fe20000000800 */
[----:B------:R-:W-:Y:S02]  /*2090*/  SHF.R.S32.HI R161, RZ, 0x1f, R160 ;  /* 0x0000001fffa17819 */ /* 0x000fe400000114a0 */
[----:B------:R-:W-:Y:S01]  /*20a0*/  IMAD R155, R4, UR11, R21 ;  /* 0x0000000b049b7c24 */ /* 0x000fe2000f8e0215 */
[C---:B------:R-:W-:Y:S01]  /*20b0*/  ISETP.GE.AND P0, PT, R160.reuse, UR10, PT ;  /* 0x0000000aa0007c0c */ /* 0x040fe2000bf06270 */
[----:B------:R-:W-:Y:S01]  /*20c0*/  IMAD.SHL.U32 R21, R5, 0x100, RZ ;  /* 0x0000010005157824 */ /* 0x000fe200078e00ff */
[----:B------:R-:W-:Y:S01]  /*20d0*/  IADD3 R152, P1, R160, R152, RZ ;  /* 0x00000098a0987210 */ /* 0x000fe20007f3e0ff */
[----:B------:R-:W-:-:S03]  /*20e0*/  IMAD.WIDE R22, R16, 0x2, RZ ;  /* 0x0000000210167825 */ /* 0x000fc600078e02ff */
[----:B------:R-:W-:Y:S01]  /*20f0*/  ISETP.GE.OR P0, PT, R21, R154, P0 ;  /* 0x0000009a1500720c */ /* 0x000fe20000706670 */
[----:B------:R-:W-:Y:S01]  /*2100*/  IMAD R6, R16, -0x2, R154 ;  /* 0xfffffffe10067824 */ /* 0x000fe200078e029a */
[----:B------:R-:W-:Y:S01]  /*2110*/  IADD3.X R153, R161, R153, R155, P1, !PT ;  /* 0x00000099a1997210 */ /* 0x000fe20000ffe49b */
[----:B------:R-:W-:-:S04]  /*2120*/  IMAD.WIDE R170, R5, 0x100, R22 ;  /* 0x0000010005aa7825 */ /* 0x000fc800078e0216 */
[----:B------:R-:W-:-:S06]  /*2130*/  IMAD.IADD R5, R6, 0x1, -R21 ;  /* 0x0000000106057824 */ /* 0x000fcc00078e0a15 */
[----:B------:R-:W-:Y:S05]  /*2140*/  @P0 BRA `(.L_x_29) ;  /* 0x0000009000a00947 */ /* 0x000fea0003800000 */
[----:B------:R-:W0:Y:S01]  /*2150*/  LDC.64 R22, c[0x0][0x6c8] ;  /* 0x0001b200ff167b82 */ /* 0x000e220000000a00 */
[----:B---3-5:R-:W-:Y:S01]  /*2160*/  FSETP.NEU.AND P0, PT, R10, RZ, PT ;  /* 0x000000ff0a00720b */ /* 0x028fe20003f0d000 */
[----:B------:R-:W-:Y:S01]  /*2170*/  IMAD.IADD R166, R18, 0x1, -R160 ;  /* 0x0000000112a67824 */ /* 0x000fe200078e0aa0 */
[----:B------:R-:W-:Y:S01]  /*2180*/  ISETP.GT.AND P1, PT, R5, RZ, PT ;  /* 0x000000ff0500720c */ /* 0x000fe20003f24270 */
[----:B------:R-:W-:Y:S03]  /*2190*/  BSSY B0, `(.L_x_29) ;  /* 0x0000923000007945 */ /* 0x000fe60003800000 */
[----:B------:R-:W-:Y:S01]  /*21a0*/  ISETP.GT.AND P5, PT, R166, RZ, P1 ;  /* 0x000000ffa600720c */ /* 0x000fe20000fa4270 */
[-C--:B0-----:R-:W-:Y:S02]  /*21b0*/  IMAD R6, R171, R22.reuse, RZ ;  /* 0x00000016ab067224 */ /* 0x081fe400078e02ff */
[----:B------:R-:W-:-:S04]  /*21c0*/  IMAD.WIDE.U32 R172, R170, R22, R152 ;  /* 0x00000016aaac7225 */ /* 0x000fc800078e0098 */
[----:B------:R-:W-:-:S04]  /*21d0*/  IMAD R21, R170, R23, R6 ;  /* 0x00000017aa157224 */ /* 0x000fc800078e0206 */
[----:B------:R-:W-:Y:S01]  /*21e0*/  IMAD.IADD R163, R173, 0x1, R21 ;  /* 0x00000001ada37824 */ /* 0x000fe200078e0215 */
[----:B------:R-:W-:Y:S06]  /*21f0*/  @!P0 BRA `(.L_x_30) ;  /* 0x00000064006c8947 */ /* 0x000fec0003800000 */
[----:B------:R-:W-:Y:S01]  /*2200*/  ULDC.64 UR10, c[0x0][0x6b8] ;  /* 0x0001ae00000a7ab9 */ /* 0x000fe20000000a00 */
[----:B------:R-:W-:Y:S01]  /*2210*/  ULDC.64 UR14, c[0x0][0x6b0] ;  /* 0x0001ac00000e7ab9 */ /* 0x000fe20000000a00 */
[----:B------:R-:W-:Y:S01]  /*2220*/  IMAD.WIDE.U32 R152, R4, UR10, R14 ;  /* 0x0000000a04987c25 */ /* 0x000fe2000f8e000e */
[----:B------:R-:W-:Y:S01]  /*2230*/  ULDC.64 UR22, c[0x0][0x6a8] ;  /* 0x0001aa0000167ab9 */ /* 0x000fe20000000a00 */
[----:B------:R-:W0:Y:S01]  /*2240*/  LDC.64 R168, c[0x0][0x6b0] ;  /* 0x0001ac00ffa87b82 */ /* 0x000e220000000a00 */
[----:B------:R-:W-:Y:S01]  /*2250*/  ULDC.64 UR12, c[0x0][0x6c0] ;  /* 0x0001b000000c7ab9 */ /* 0x000fe20000000a00 */
[----:B------:R-:W-:Y:S01]  /*2260*/  IMAD R21, R156, UR10, RZ ;  /* 0x0000000a9c157c24 */ /* 0x000fe2000f8e02ff */
[----:B------:R-:W-:-:S03]  /*2270*/  IADD3 R156, P0, R160, R152, RZ ;  /* 0x00000098a09c7210 */ /* 0x000fc60007f1e0ff */
[----:B------:R-:W-:Y:S02]  /*2280*/  IMAD R173, R4, UR11, R21 ;  /* 0x0000000b04ad7c24 */ /* 0x000fe4000f8e0215 */
[----:B------:R-:W-:-:S03]  /*2290*/  IMAD R21, R171, UR14, RZ ;  /* 0x0000000eab157c24 */ /* 0x000fc6000f8e02ff */
[----:B------:R-:W-:Y:S01]  /*22a0*/  IADD3.X R157, R161, R153, R173, P0, !PT ;  /* 0x00000099a19d7210 */ /* 0x000fe200007fe4ad */
[C---:B------:R-:W-:Y:S02]  /*22b0*/  IMAD R175, R170.reuse, UR15, R21 ;  /* 0x0000000faaaf7c24 */ /* 0x040fe4000f8e0215 */
[----:B------:R-:W-:-:S04]  /*22c0*/  IMAD.WIDE.U32 R152, R170, UR14, R156 ;  /* 0x0000000eaa987c25 */ /* 0x000fc8000f8e009c */
[----:B------:R-:W-:Y:S01]  /*22d0*/  IMAD.IADD R21, R153, 0x1, R175 ;  /* 0x0000000199157824 */ /* 0x000fe200078e02af */
[----:B------:R-:W-:-:S04]  /*22e0*/  LEA R154, P0, R152, UR22, 0x2 ;  /* 0x00000016989a7c11 */ /* 0x000fc8000f8010ff */
[----:B------:R-:W-:-:S05]  /*22f0*/  LEA.HI.X R155, R152, UR23, R21, 0x2, P0 ;  /* 0x00000017989b7c11 */ /* 0x000fca00080f1415 */
[----:B------:R-:W3:Y:S01]  /*2300*/  @P5 LDG.E.LTC128B R21, desc[UR16][R154.64] ;  /* 0x000000109a155981 */ /* 0x000ee2000c1e1920 */
[----:B------:R-:W-:Y:S01]  /*2310*/  IMAD.WIDE.U32 R158, R170, UR14, R160 ;  /* 0x0000000eaa9e7c25 */ /* 0x000fe2000f8e00a0 */
[----:B------:R-:W-:Y:S01]  /*2320*/  LEA R152, P0, R172, UR12, 0x2 ;  /* 0x0000000cac987c11 */ /* 0x000fe2000f8010ff */
[----:B------:R-:W-:Y:S02]  /*2330*/  BSSY B1, `(.L_x_31) ;  /* 0x0000016000017945 */ /* 0x000fe40003800000 */
[----:B0-----:R-:W-:Y:S01]  /*2340*/  IMAD.WIDE.U32 R170, R170, UR14, R168 ;  /* 0x0000000eaaaa7c25 */ /* 0x001fe2000f8e00a8 */
[----:B------:R-:W-:Y:S02]  /*2350*/  IADD3 R162, P2, R14, R158, RZ ;  /* 0x0000009e0ea27210 */ /* 0x000fe40007f5e0ff */
[----:B------:R-:W-:Y:S02]  /*2360*/  LEA.HI.X R153, R172, UR13, R163, 0x2, P0 ;  /* 0x0000000dac997c11 */ /* 0x000fe400080f14a3 */
[----:B------:R-:W-:-:S02]  /*2370*/  ISETP.GT.AND P0, PT, R5, 0x1, PT ;  /* 0x000000010500780c */ /* 0x000fc40003f04270 */
[----:B------:R-:W-:Y:S01]  /*2380*/  IADD3.X R163, R15, R175, R159, P2, !PT ;  /* 0x000000af0fa37210 */ /* 0x000fe200017fe49f */
[----:B------:R-:W-:Y:S01]  /*2390*/  IMAD.IADD R175, R175, 0x1, R171 ;  /* 0x00000001afaf7824 */ /* 0x000fe200078e02ab */
[----:B------:R-:W-:Y:S02]  /*23a0*/  ISETP.GT.AND P2, PT, R166, RZ, P0 ;  /* 0x000000ffa600720c */ /* 0x000fe40000744270 */
[----:B------:R-:W-:Y:S01]  /*23b0*/  IADD3 R6, P6, R156, R170, RZ ;  /* 0x000000aa9c067210 */ /* 0x000fe20007fde0ff */
[----:B------:R-:W-:Y:S01]  /*23c0*/  IMAD.WIDE.U32 R162, R4, UR10, R162 ;  /* 0x0000000a04a27c25 */ /* 0x000fe2000f8e00a2 */
[----:B------:R-:W-:-:S03]  /*23d0*/  LEA R156, P4, R22, R152, 0x2 ;  /* 0x00000098169c7211 */ /* 0x000fc600078810ff */
[----:B------:R-:W-:Y:S02]  /*23e0*/  IMAD.IADD R159, R173, 0x1, R163 ;  /* 0x00000001ad9f7824 */ /* 0x000fe400078e02a3 */
[----:B---3--:R-:W-:-:S04]  /*23f0*/  FMUL R167, R21, R10 ;  /* 0x0000000a15a77220 */ /* 0x008fc80000400000 */
[----:B--2---:R-:W-:Y:S01]  /*2400*/  FFMA R177, R24, R11, R167 ;  /* 0x0000000b18b17223 */ /* 0x004fe200000000a7 */
[----:B------:R-:W-:Y:S01]  /*2410*/  IMAD.X R167, R175, 0x1, R157, P6 ;  /* 0x00000001afa77824 */ /* 0x000fe200030e069d */
[----:B------:R-:W-:-:S03]  /*2420*/  LEA R168, P6, R162, UR22, 0x2 ;  /* 0x00000016a2a87c11 */ /* 0x000fc6000f8c10ff */
[----:B------:R0:W-:Y:S01]  /*2430*/  @P5 STG.E desc[UR16][R152.64], R177 ;  /* 0x000000b198005986 */ /* 0x0001e2000c101910 */
[----:B------:R-:W-:Y:S02]  /*2440*/  LEA R158, P5, R6, UR22, 0x2 ;  /* 0x00000016069e7c11 */ /* 0x000fe4000f8a10ff */
[----:B------:R-:W-:Y:S02]  /*2450*/  LEA.HI.X R169, R162, UR23, R159, 0x2, P6 ;  /* 0x00000017a2a97c11 */ /* 0x000fe4000b0f149f */
[----:B------:R-:W-:Y:S01]  /*2460*/  LEA.HI.X R159, R6, UR23, R167, 0x2, P5 ;  /* 0x00000017069f7c11 */ /* 0x000fe2000a8f14a7 */
[----:B------:R-:W-:Y:S08]  /*2470*/  @!P2 BRA `(.L_x_32) ;  /* 0x000000000004a947 */ /* 0x000ff00003800000 */
[----:B------:R1:W5:Y:S02]  /*2480*/  LDG.E.LTC128B R21, desc[UR16][R158.64] ;  /* 0x000000109e157981 */ /* 0x000364000c1e1920 */
.L_x_32:
[----:B------:R-:W-:Y:S05]  /*2490*/  BSYNC B1 ;  /* 0x0000000000017941 */ /* 0x000fea0003800000 */
.L_x_31:
[----:B-----5:R-:W-:Y:S01]  /*24a0*/  FMUL R6, R21, R10 ;  /* 0x0000000a15067220 */ /* 0x020fe20000400000 */
[----:B------:R-:W-:Y:S01]  /*24b0*/  LEA.HI.X R157, R22, R153, R23, 0x2, P4 ;  /* 0x00000099169d7211 */ /* 0x000fe200020f1417 */
[----:B------:R-:W-:Y:S01]  /*24c0*/  BSSY B1, `(.L_x_33) ;  /* 0x0000008000017945 */ /* 0x000fe20003800000 */
[----:B------:R-:W-:Y:S01]  /*24d0*/  ISETP.GT.AND P1, PT, R166, 0x8, P1 ;  /* 0x00000008a600780c */ /* 0x000fe20000f24270 */
[----:B------:R-:W-:Y:S01]  /*24e0*/  FFMA R163, R25, R11, R6 ;  /* 0x0000000b19a37223 */ /* 0x000fe20000000006 */
[----:B------:R-:W-:-:S04]  /*24f0*/  IADD3 R24, P5, P6, R14, R170, R160 ;  /* 0x000000aa0e187210 */ /* 0x000fc80007ebe0a0 */
[----:B------:R2:W-:Y:S01]  /*2500*/  @P2 STG.E desc[UR16][R156.64], R163 ;  /* 0x000000a39c002986 */ /* 0x0005e2000c101910 */
[----:B------:R-:W-:-:S06]  /*2510*/  IADD3.X R25, R15, R175, R161, P5, P6 ;  /* 0x000000af0f197210 */ /* 0x000fcc0002fec4a1 */
[----:B------:R-:W-:Y:S05]  /*2520*/  @!P1 BRA `(.L_x_34) ;  /* 0x0000000000049947 */ /* 0x000fea0003800000 */
[----:B------:R3:W5:Y:S02]  /*2530*/  LDG.E.LTC128B R21, desc[UR16][R168.64+0x20] ;  /* 0x00002010a8157981 */ /* 0x000764000c1e1920 */
.L_x_34:
[----:B------:R-:W-:Y:S05]  /*2540*/  BSYNC B1 ;  /* 0x0000000000017941 */ /* 0x000fea0003800000 */
.L_x_33:
[----:B------:R-:W-:-:S04]  /*2550*/  IMAD.WIDE.U32 R24, R4, UR10, R24 ;  /* 0x0000000a04187c25 */ /* 0x000fc8000f8e0018 */
[----:B-----5:R-:W-:Y:S01]  /*2560*/  FMUL R161, R21, R10 ;  /* 0x0000000a15a17220 */ /* 0x020fe20000400000 */
[----:B------:R-:W-:Y:S01]  /*2570*/  ISETP.GT.AND P0, PT, R166, 0x8, P0 ;  /* 0x00000008a600780c */ /* 0x000fe20000704270 */
[----:B------:R-:W-:Y:S01]  /*2580*/  USHF.L.U64.HI UR13, UR14, 0x5, UR15 ;  /* 0x000000050e0d7899 */ /* 0x000fe2000801020f */
[----:B------:R-:W-:Y:S01]  /*2590*/  IMAD.IADD R25, R173, 0x1, R25 ;  /* 0x00000001ad197824 */ /* 0x000fe200078e0219 */
[----:B------:R-:W-:Y:S01]  /*25a0*/  LEA R160, P5, R24, UR22, 0x2 ;  /* 0x0000001618a07c11 */ /* 0x000fe2000f8a10ff */
[----:B--2---:R-:W-:Y:S01]  /*25b0*/  FFMA R163, R26, R11, R161 ;  /* 0x0000000b1aa37223 */ /* 0x004fe200000000a1 */
[----:B------:R-:W-:Y:S01]  /*25c0*/  ISETP.GT.AND P2, PT, R5, 0x8, PT ;  /* 0x000000080500780c */ /* 0x000fe20003f44270 */
[----:B------:R-:W-:Y:S01]  /*25d0*/  USHF.L.U32 UR12, UR14, 0x5, URZ ;  /* 0x000000050e0c7899 */ /* 0x000fe2000800063f */
[----:B------:R-:W-:Y:S01]  /*25e0*/  LEA.HI.X R161, R24, UR23, R25, 0x2, P5 ;  /* 0x0000001718a17c11 */ /* 0x000fe2000a8f1419 */
[----:B------:R-:W-:Y:S01]  /*25f0*/  @P1 IMAD.MOV.U32 R24, RZ, RZ, R152 ;  /* 0x000000ffff181224 */ /* 0x000fe200078e0098 */
[----:B------:R-:W-:Y:S01]  /*2600*/  BSSY B1, `(.L_x_35) ;  /* 0x0000006000017945 */ /* 0x000fe20003800000 */
[----:B------:R-:W-:Y:S01]  /*2610*/  @P1 IMAD.MOV.U32 R25, RZ, RZ, R153 ;  /* 0x000000ffff191224 */ /* 0x000fe200078e0099 */
[----:B------:R-:W-:-:S04]  /*2620*/  ISETP.GT.AND P4, PT, R166, RZ, P2 ;  /* 0x000000ffa600720c */ /* 0x000fc80001784270 */
[----:B------:R2:W-:Y:S01]  /*2630*/  @P1 STG.E desc[UR16][R24.64+0x20], R163 ;  /* 0x000020a318001986 */ /* 0x0005e2000c101910 */
[----:B------:R-:W-:Y:S08]  /*2640*/  @!P0 BRA `(.L_x_36) ;  /* 0x0000000000048947 */ /* 0x000ff00003800000 */
[----:B------:R4:W5:Y:S02]  /*2650*/  LDG.E.LTC128B R21, desc[UR16][R160.64+0x20] ;  /* 0x00002010a0157981 */ /* 0x000964000c1e1920 */
.L_x_36:
[----:B------:R-:W-:Y:S05]  /*2660*/  BSYNC B1 ;  /* 0x0000000000017941 */ /* 0x000fea0003800000 */
.L_x_35:
[----:B-----5:R-:W-:Y:S01]  /*2670*/  FMUL R4, R21, R10 ;  /* 0x0000000a15047220 */ /* 0x020fe20000400000 */
[----:B--2---:R-:W-:Y:S01]  /*2680*/  IADD3 R24, P1, R154, UR12, RZ ;  /* 0x0000000c9a187c10 */ /* 0x004fe2000ff3e0ff */
[----:B------:R-:W-:Y:S02]  /*2690*/  IMAD.MOV.U32 R167, RZ, RZ, R21 ;  /* 0x000000ffffa77224 */ /* 0x000fe400078e0015 */
[----:B---3--:R-:W-:Y:S01]  /*26a0*/  FFMA R169, R27, R11, R4 ;  /* 0x0000000b1ba97223 */ /* 0x008fe20000000004 */
[----:B------:R-:W-:Y:S01]  /*26b0*/  @P0 IMAD.MOV.U32 R26, RZ, RZ, R156 ;  /* 0x000000ffff1a0224 */ /* 0x000fe200078e009c */
[----:B------:R-:W-:Y:S01]  /*26c0*/  IADD3.X R25, R155, UR13, RZ, P1, !PT ;  /* 0x0000000d9b197c10 */ /* 0x000fe20008ffe4ff */
[----:B------:R-:W-:-:S05]  /*26d0*/  @P0 IMAD.MOV.U32 R27, RZ, RZ, R157 ;  /* 0x000000ffff1b0224 */ /* 0x000fca00078e009d */
[----:B------:R2:W-:Y:S04]  /*26e0*/  @P0 STG.E desc[UR16][R26.64+0x20], R169 ;  /* 0x000020a91a000986 */ /* 0x0005e8000c101910 */
[----:B------:R-:W3:Y:S01]  /*26f0*/  @P4 LDG.E.LTC128B R167, desc[UR16][R24.64] ;  /* 0x0000001018a74981 */ /* 0x000ee2000c1e1920 */
[C---:B------:R-:W-:Y:S01]  /*2700*/  IMAD.SHL.U32 R4, R22.reuse, 0x20, RZ ;  /* 0x0000002016047824 */ /* 0x040fe200078e00ff */
[----:B------:R-:W-:Y:S01]  /*2710*/  SHF.L.U64.HI R6, R22, 0x5, R23 ;  /* 0x0000000516067819 */ /* 0x000fe20000010217 */
[----:B------:R-:W-:Y:S01]  /*2720*/  BSSY B1, `(.L_x_37) ;  /* 0x000000c000017945 */ /* 0x000fe20003800000 */
[----:B------:R-:W-:Y:S02]  /*2730*/  ISETP.GT.AND P0, PT, R5, 0x9, PT ;  /* 0x000000090500780c */ /* 0x000fe40003f04270 */
[----:B----4-:R-:W-:-:S02]  /*2740*/  IADD3 R160, P5, R4, R152, RZ ;  /* 0x0000009804a07210 */ /* 0x010fc40007fbe0ff */
[----:B------:R-:W-:-:S03]  /*2750*/  ISETP.GT.AND P1, PT, R166, RZ, P0 ;  /* 0x000000ffa600720c */ /* 0x000fc60000724270 */
[----:B------:R-:W-:Y:S01]  /*2760*/  IMAD.X R161, R6, 0x1, R153, P5 ;  /* 0x0000000106a17824 */ /* 0x000fe200028e0699 */
[----:B------:R-:W-:-:S04]  /*2770*/  IADD3 R162, P5, R158, UR12, RZ ;  /* 0x0000000c9ea27c10 */ /* 0x000fc8000ffbe0ff */
[----:B------:R-:W-:Y:S01]  /*2780*/  IADD3.X R163, R159, UR13, RZ, P5, !PT ;  /* 0x0000000d9fa37c10 */ /* 0x000fe2000affe4ff */
[----:B---3--:R-:W-:-:S04]  /*2790*/  FMUL R21, R167, R10 ;  /* 0x0000000aa7157220 */ /* 0x008fc80000400000 */
[----:B------:R-:W-:-:S05]  /*27a0*/  FFMA R21, R28, R11, R21 ;  /* 0x0000000b1c157223 */ /* 0x000fca0000000015 */
[----:B------:R2:W-:Y:S01]  /*27b0*/  @P4 STG.E desc[UR16][R160.64], R21 ;  /* 0x00000015a0004986 */ /* 0x0005e2000c101910 */
[----:B------:R-:W-:Y:S05]  /*27c0*/  @!P1 BRA `(.L_x_38) ;  /* 0x0000000000049947 */ /* 0x000fea0003800000 */
[----:B------:R3:W5:Y:S02]  /*27d0*/  LDG.E.LTC128B R167, desc[UR16][R162.64] ;  /* 0x00000010a2a77981 */ /* 0x000764000c1e1920 */
.L_x_38:
[----:B------:R-:W-:Y:S05]  /*27e0*/  BSYNC B1 ;  /* 0x0000000000017941 */ /* 0x000fea0003800000 */
.L_x_37:
[----:B------:R-:W-:Y:S01]  /*27f0*/  UIADD3 UR10, UP0, UR12, 0x20, URZ ;  /* 0x000000200c0a7890 */ /* 0x000fe2000ff1e03f */
[----:B------:R-:W-:Y:S01]  /*2800*/  ISETP.GT.AND P2, PT, R166, 0x8, P2 ;  /* 0x00000008a600780c */ /* 0x000fe20001744270 */
[----:B-----5:R-:W-:Y:S01]  /*2810*/  FMUL R22, R167, R10 ;  /* 0x0000000aa7167220 */ /* 0x020fe20000400000 */
[----:B--2---:R-:W-:Y:S01]  /*2820*/  IADD3 R26, P4, R4, R156, RZ ;  /* 0x0000009c041a7210 */ /* 0x004fe20007f9e0ff */
[----:B------:R-:W-:Y:S02]  /*2830*/  UIADD3.X UR11, URZ, UR13, URZ, UP0, !UPT ;  /* 0x0000000d3f0b7290 */ /* 0x000fe400087fe43f */
[----:B------:R-:W-:Y:S01]  /*2840*/  IADD3 R28, P5, R154, UR10, RZ ;  /* 0x0000000a9a1c7c10 */ /* 0x000fe2000ffbe0ff */
[----:B------:R-:W-:Y:S01]  /*2850*/  FFMA R169, R29, R11, R22 ;  /* 0x0000000b1da97223 */ /* 0x000fe20000000016 */
[----:B------:R-:W-:Y:S02]  /*2860*/  IMAD.X R27, R6, 0x1, R157, P4 ;  /* 0x00000001061b7824 */ /* 0x000fe400020e069d */
[----:B------:R-:W-:-:S03]  /*2870*/  IADD3.X R29, R155, UR11, RZ, P5, !PT ;  /* 0x0000000b9b1d7c10 */ /* 0x000fc6000affe4ff */
[----:B------:R2:W-:Y:S04]  /*2880*/  @P1 STG.E desc[UR16][R26.64], R169 ;  /* 0x000000a91a001986 */ /* 0x0005e8000c101910 */
[----:B------:R-:W4:Y:S01]  /*2890*/  @P2 LDG.E.LTC128B R167, desc[UR16][R28.64] ;  /* 0x000000101ca72981 */ /* 0x000f22000c1e1920 */
[----:B------:R-:W-:Y:S01]  /*28a0*/  IADD3 R22, P1, R4, 0x20, RZ ;  /* 0x0000002004167810 */ /* 0x000fe20007f3e0ff */
[----:B------:R-:W-:Y:S01]  /*28b0*/  BSSY B1, `(.L_x_39) ;  /* 0x000000c000017945 */ /* 0x000fe20003800000 */
[----:B------:R-:W-:Y:S02]  /*28c0*/  ISETP.GT.AND P4, PT, R166, 0x8, P0 ;  /* 0x00000008a600780c */ /* 0x000fe40000784270 */
[----:B0-----:R-:W-:Y:S01]  /*28d0*/  IADD3 R152, P5, R22, R152, RZ ;  /* 0x0000009816987210 */ /* 0x001fe20007fbe0ff */
[----:B------:R-:W-:Y:S01]  /*28e0*/  IMAD.X R21, RZ, RZ, R6, P1 ;  /* 0x000000ffff157224 */ /* 0x000fe200008e0606 */
[----:B------:R-:W-:-:S03]  /*28f0*/  IADD3 R154, P0, R158, UR10, RZ ;  /* 0x0000000a9e9a7c10 */ /* 0x000fc6000ff1e0ff */
[----:B------:R-:W-:Y:S01]  /*2900*/  IMAD.X R153, R21, 0x1, R153, P5 ;  /* 0x0000000115997824 */ /* 0x000fe200028e0699 */
[----:B------:R-:W-:Y:S01]  /*2910*/  IADD3.X R155, R159, UR11, RZ, P0, !PT ;  /* 0x0000000b9f9b7c10 */ /* 0x000fe200087fe4ff */
[----:B----4-:R-:W-:-:S04]  /*2920*/  FMUL R23, R167, R10 ;  /* 0x0000000aa7177220 */ /* 0x010fc80000400000 */
[----:B------:R-:W-:-:S05]  /*2930*/  FFMA R23, R30, R11, R23 ;  /* 0x0000000b1e177223 */ /* 0x000fca0000000017 */
[----:B------:R2:W-:Y:S01]  /*2940*/  @P2 STG.E desc[UR16][R152.64], R23 ;  /* 0x0000001798002986 */ /* 0x0005e2000c101910 */
[----:B------:R-:W-:Y:S05]  /*2950*/  @!P4 BRA `(.L_x_40) ;  /* 0x000000000004c947 */ /* 0x000fea0003800000 */
[----:B------:R0:W5:Y:S02]  /*2960*/  LDG.E.LTC128B R167, desc[UR16][R154.64] ;  /* 0x000000109aa77981 */ /* 0x000164000c1e1920 */
.L_x_40:
[----:B------:R-:W-:Y:S05]  /*2970*/  BSYNC B1 ;  /* 0x0000000000017941 */ /* 0x000fea0003800000 */
.L_x_39:
[----:B-----5:R-:W-:Y:S01]  /*2980*/  FMUL R28, R167, R10 ;  /* 0x0000000aa71c7220 */ /* 0x020fe20000400000 */
[----:B------:R-:W-:Y:S01]  /*2990*/  IADD3 R30, P2, R22, R156, RZ ;  /* 0x0000009c161e7210 */ /* 0x000fe20007f5e0ff */
[----:B------:R-:W-:Y:S01]  /*29a0*/  BSSY B1, `(.L_x_41) ;  /* 0x000000c000017945 */ /* 0x000fe20003800000 */
[----:B------:R-:W-:Y:S01]  /*29b0*/  ISETP.GT.AND P1, PT, R5, 0x10, PT ;  /* 0x000000100500780c */ /* 0x000fe20003f24270 */
[----:B--2---:R-:W-:Y:S01]  /*29c0*/  FFMA R23, R31, R11, R28 ;  /* 0x0000000b1f177223 */ /* 0x004fe2000000001c */
[----:B------:R-:W-:Y:S01]  /*29d0*/  ISETP.GT.AND P0, PT, R5, 0x11, PT ;  /* 0x000000110500780c */ /* 0x000fe20003f04270 */
[----:B------:R-:W-:Y:S01]  /*29e0*/  IMAD.X R31, R21, 0x1, R157, P2 ;  /* 0x00000001151f7824 */ /* 0x000fe200010e069d */
[----:B------:R-:W-:Y:S02]  /*29f0*/  ISETP.GT.AND P5, PT, R166, RZ, P1 ;  /* 0x000000ffa600720c */ /* 0x000fe40000fa4270 */
[----:B------:R-:W-:Y:S02]  /*2a00*/  IADD3 R152, P2, R24, UR12, RZ ;  /* 0x0000000c18987c10 */ /* 0x000fe4000ff5e0ff */
[----:B------:R2:W-:Y:S01]  /*2a10*/  @P4 STG.E desc[UR16][R30.64], R23 ;  /* 0x000000171e004986 */ /* 0x0005e2000c101910 */
[----:B------:R-:W-:-:S02]  /*2a20*/  IADD3 R28, P6, R160, R4, RZ ;  /* 0x00000004a01c7210 */ /* 0x000fc40007fde0ff */
[----:B------:R-:W-:-:S06]  /*2a30*/  IADD3.X R153, R25, UR13, RZ, P2, !PT ;  /* 0x0000000d19997c10 */ /* 0x000fcc00097fe4ff */
[----:B------:R-:W-:Y:S05]  /*2a40*/  @!P5 BRA `(.L_x_42) ;  /* 0x000000000004d947 */ /* 0x000fea0003800000 */
[----:B------:R4:W5:Y:S02]  /*2a50*/  LDG.E.LTC128B R167, desc[UR16][R152.64] ;  /* 0x0000001098a77981 */ /* 0x000964000c1e1920 */
.L_x_42:
[----:B------:R-:W-:Y:S05]  /*2a60*/  BSYNC B1 ;  /* 0x0000000000017941 */ /* 0x000fea0003800000 */
.L_x_41:
[----:B--2--5:R-:W-:Y:S01]  /*2a70*/  FMUL R23, R167, R10 ;  /* 0x0000000aa7177220 */ /* 0x024fe20000400000 */
[----:B------:R-:W-:Y:S01]  /*2a80*/  IMAD.X R29, R161, 0x1, R6, P6 ;  /* 0x00000001a11d7824 */ /* 0x000fe200030e0606 */
[----:B------:R-:W-:Y:S01]  /*2a90*/  ISETP.GT.AND P2, PT, R166, RZ, P0 ;  /* 0x000000ffa600720c */ /* 0x000fe20000744270 */
[----:B------:R-:W-:Y:S01]  /*2aa0*/  BSSY B1, `(.L_x_43) ;  /* 0x0000008000017945 */ /* 0x000fe20003800000 */
[----:B------:R-:W-:Y:S01]  /*2ab0*/  FFMA R23, R32, R11, R23 ;  /* 0x0000000b20177223 */ /* 0x000fe20000000017 */
[----:B0-----:R-:W-:Y:S02]  /*2ac0*/  IADD3 R154, P6, R162, UR12, RZ ;  /* 0x0000000ca29a7c10 */ /* 0x001fe4000ffde0ff */
[----:B------:R-:W-:Y:S02]  /*2ad0*/  IADD3 R30, P4, R26, R4, RZ ;  /* 0x000000041a1e7210 */ /* 0x000fe40007f9e0ff */
[----:B------:R0:W-:Y:S01]  /*2ae0*/  @P5 STG.E desc[UR16][R28.64], R23 ;  /* 0x000000171c005986 */ /* 0x0001e2000c101910 */
[----:B------:R-:W-:-:S05]  /*2af0*/  IADD3.X R155, R163, UR13, RZ, P6, !PT ;  /* 0x0000000da39b7c10 */ /* 0x000fca000b7fe4ff */
[----:B------:R-:W-:Y:S05]  /*2b00*/  @!P2 BRA `(.L_x_44) ;  /* 0x000000000004a947 */ /* 0x000fea0003800000 */
[----:B------:R2:W5:Y:S02]  /*2b10*/  LDG.E.LTC128B R167, desc[UR16][R154.64] ;  /* 0x000000109aa77981 */ /* 0x000564000c1e1920 */
.L_x_44:
[----:B------:R-:W-:Y:S05]  /*2b20*/  BSYNC B1 ;  /* 0x0000000000017941 */ /* 0x000fea0003800000 */
.L_x_43:
[----:B-----5:R-:W-:Y:S01]  /*2b30*/  FMUL R32, R167, R10 ;  /* 0x0000000aa7207220 */ /* 0x020fe20000400000 */
[----:B------:R-:W-:Y:S01]  /*2b40*/  IMAD.X R31, R27, 0x1, R6, P4 ;  /* 0x000000011b1f7824 */ /* 0x000fe200020e0606 */
[----:B------:R-:W-:Y:S01]  /*2b50*/  ISETP.GT.AND P1, PT, R166, 0x8, P1 ;  /* 0x00000008a600780c */ /* 0x000fe20000f24270 */
[----:B------:R-:W-:Y:S01]  /*2b60*/  BSSY B1, `(.L_x_45) ;  /* 0x0000008000017945 */ /* 0x000fe20003800000 */
[----:B------:R-:W-:Y:S01]  /*2b70*/  FFMA R33, R33, R11, R32 ;  /* 0x0000000b21217223 */ /* 0x000fe20000000020 */
[----:B------:R-:W-:Y:S02]  /*2b80*/  IADD3 R24, P4, R24, UR10, RZ ;  /* 0x0000000a18187c10 */ /* 0x000fe4000ff9e0ff */
[----:B------:R-:W-:Y:S02]  /*2b90*/  IADD3 R32, P5, R22, R160, RZ ;  /* 0x000000a016207210 */ /* 0x000fe40007fbe0ff */
[----:B------:R0:W-:Y:S01]  /*2ba0*/  @P2 STG.E desc[UR16][R30.64], R33 ;  /* 0x000000211e002986 */ /* 0x0001e2000c101910 */
[----:B------:R-:W-:-:S05]  /*2bb0*/  IADD3.X R25, R25, UR11, RZ, P4, !PT ;  /* 0x0000000b19197c10 */ /* 0x000fca000a7fe4ff */
[----:B------:R-:W-:Y:S05]  /*2bc0*/  @!P1 BRA `(.L_x_46) ;  /* 0x0000000000049947 */ /* 0x000fea0003800000 */
[----:B------:R0:W5:Y:S02]  /*2bd0*/  LDG.E.LTC128B R167, desc[UR16][R24.64] ;  /* 0x0000001018a77981 */ /* 0x000164000c1e1920 */
.L_x_46:
[----:B------:R-:W-:Y:S05]  /*2be0*/  BSYNC B1 ;  /* 0x0000000000017941 */ /* 0x000fea0003800000 */
.L_x_45:
[----:B0----5:R-:W-:Y:S01]  /*2bf0*/  FMUL R23, R167, R10 ;  /* 0x0000000aa7177220 */ /* 0x021fe20000400000 */
[----:B------:R-:W-:Y:S01]  /*2c00*/  IMAD.X R33, R21, 0x1, R161, P5 ;  /* 0x0000000115217824 */ /* 0x000fe200028e06a1 */
[----:B------:R-:W-:Y:S01]  /*2c10*/  ISETP.GT.AND P2, PT, R166, 0x8, P0 ;  /* 0x00000008a600780c */ /* 0x000fe20000744270 */
[----:B------:R-:W-:Y:S01]  /*2c20*/  BSSY B1, `(.L_x_47) ;  /* 0x0000007000017945 */ /* 0x000fe20003800000 */
[----:B------:R-:W-:Y:S01]  /*2c30*/  FFMA R23, R34, R11, R23 ;  /* 0x0000000b22177223 */ /* 0x000fe20000000017 */
[----:B------:R-:W-:-:S04]  /*2c40*/  IADD3 R24, P0, R162, UR10, RZ ;  /* 0x0000000aa2187c10 */ /* 0x000fc8000ff1e0ff */
[----:B------:R0:W-:Y:S01]  /*2c50*/  @P1 STG.E desc[UR16][R32.64], R23 ;  /* 0x0000001720001986 */ /* 0x0001e2000c101910 */
[----:B------:R-:W-:-:S05]  /*2c60*/  IADD3.X R25, R163, UR11, RZ, P0, !PT ;  /* 0x0000000ba3197c10 */ /* 0x000fca00087fe4ff */
[----:B------:R-:W-:Y:S05]  /*2c70*/  @!P2 BRA `(.L_x_48) ;  /* 0x000000000004a947 */ /* 0x000fea0003800000 */
[----:B------:R0:W5:Y:S02]  /*2c80*/  LDG.E.LTC128B R167, desc[UR16][R24.64] ;  /* 0x0000001018a77981 */ /* 0x000164000c1e1920 */
.L_x_48:
[----:B------:R-:W-:Y:S05]  /*2c90*/  BSYNC B1 ;  /* 0x0000000000017941 */ /* 0x000fea0003800000 */
.L_x_47:
[----:B------:R-:W-:Y:S01]  /*2ca0*/  IADD3 R26, P5, R22, R26, RZ ;  /* 0x0000001a161a7210 */ /* 0x000fe20007fbe0ff */
[----:B0----5:R-:W-:Y:S01]  /*2cb0*/  FMUL R24, R167, R10 ;  /* 0x0000000aa7187220 */ /* 0x021fe20000400000 */
[----:B------:R-:W-:Y:S01]  /*2cc0*/  ISETP.GT.AND P1, PT, R5, 0x18, PT ;  /* 0x000000180500780c */ /* 0x000fe20003f24270 */
[----:B------:R-:W-:Y:S01]  /*2cd0*/  BSSY B1, `(.L_x_49) ;  /* 0x000000b000017945 */ /* 0x000fe20003800000 */
[----:B------:R-:W-:Y:S01]  /*2ce0*/  IADD3 R32, P6, R152, UR12, RZ ;  /* 0x0000000c98207c10 */ /* 0x000fe2000ffde0ff */
[----:B------:R-:W-:Y:S01]  /*2cf0*/  FFMA R35, R35, R11, R24 ;  /* 0x0000000b23237223 */ /* 0x000fe20000000018 */
[----:B------:R-:W-:Y:S01]  /*2d00*/  IMAD.X R27, R21, 0x1, R27, P5 ;  /* 0x00000001151b7824 */ /* 0x000fe200028e061b */
[----:B------:R-:W-:Y:S02]  /*2d10*/  ISETP.GT.AND P4, PT, R166, RZ, P1 ;  /* 0x000000ffa600720c */ /* 0x000fe40000f84270 */
[----:B------:R-:W-:Y:S02]  /*2d20*/  ISETP.GT.AND P0, PT, R5, 0x19, PT ;  /* 0x000000190500780c */ /* 0x000fe40003f04270 */
[----:B------:R0:W-:Y:S01]  /*2d30*/  @P2 STG.E desc[UR16][R26.64], R35 ;  /* 0x000000231a002986 */ /* 0x0001e2000c101910 */
[----:B------:R-:W-:-:S02]  /*2d40*/  IADD3 R24, P5, R28, R4, RZ ;  /* 0x000000041c187210 */ /* 0x000fc40007fbe0ff */
[----:B------:R-:W-:-:S06]  /*2d50*/  IADD3.X R33, R153, UR13, RZ, P6, !PT ;  /* 0x0000000d99217c10 */ /* 0x000fcc000b7fe4ff */
[----:B------:R-:W-:Y:S05]  /*2d60*/  @!P4 BRA `(.L_x_50) ;  /* 0x000000000004c947 */ /* 0x000fea0003800000 */
[----:B------:R0:W5:Y:S02]  /*2d70*/  LDG.E.LTC128B R167, desc[UR16][R32.64] ;  /* 0x0000001020a77981 */ /* 0x000164000c1e1920 */
.L_x_50:
[----:B------:R-:W-:Y:S05]  /*2d80*/  BSYNC B1 ;  /* 0x0000000000017941 */ /* 0x000fea0003800000 */
.L_x_49:
[----:B-----5:R-:W-:Y:S01]  /*2d90*/  FMUL R23, R167, R10 ;  /* 0x0000000aa7177220 */ /* 0x020fe20000400000 */
[----:B------:R-:W-:Y:S01]  /*2da0*/  IMAD.X R25, R29, 0x1, R6, P5 ;  /* 0x000000011d197824 */ /* 0x000fe200028e0606 */
[----:B------:R-:W-:Y:S01]  /*2db0*/  ISETP.GT.AND P2, PT, R166, RZ, P0 ;  /* 0x000000ffa600720c */ /* 0x000fe20000744270 */
[----:B------:R-:W-:Y:S01]  /*2dc0*/  BSSY B1, `(.L_x_51) ;  /* 0x0000008000017945 */ /* 0x000fe20003800000 */
[----:B------:R-:W-:Y:S01]  /*2dd0*/  FFMA R23, R36, R11, R23 ;  /* 0x0000000b24177223 */ /* 0x000fe20000000017 */
[----:B------:R-:W-:Y:S02]  /*2de0*/  IADD3 R34, P6, R154, UR12, RZ ;  /* 0x0000000c9a227c10 */ /* 0x000fe4000ffde0ff */
[----:B0-----:R-:W-:Y:S02]  /*2df0*/  IADD3 R26, P5, R30, R4, RZ ;  /* 0x000000041e1a7210 */ /* 0x001fe40007fbe0ff */
[----:B------:R0:W-:Y:S01]  /*2e00*/  @P4 STG.E desc[UR16][R24.64], R23 ;  /* 0x0000001718004986 */ /* 0x0001e2000c101910 */
[----:B------:R-:W-:-:S05]  /*2e10*/  IADD3.X R35, R155, UR13, RZ, P6, !PT ;  /* 0x0000000d9b237c10 */ /* 0x000fca000b7fe4ff */
[----:B------:R-:W-:Y:S05]  /*2e20*/  @!P2 BRA `(.L_x_52) ;  /* 0x000000000004a947 */ /* 0x000fea0003800000 */
[----:B------:R0:W5:Y:S02]  /*2e30*/  LDG.E.LTC128B R167, desc[UR16][R34.64] ;  /* 0x0000001022a77981 */ /* 0x000164000c1e1920 */
.L_x_52:
[----:B------:R-:W-:Y:S05]  /*2e40*/  BSYNC B1 ;  /* 0x0000000000017941 */ /* 0x000fea0003800000 */
.L_x_51:
[----:B-----5:R-:W-:Y:S01]  /*2e50*/  FMUL R36, R167, R10 ;  /* 0x0000000aa7247220 */ /* 0x020fe20000400000 */
[----:B------:R-:W-:Y:S01]  /*2e60*/  IMAD.X R27, R31, 0x1, R6, P5 ;  /* 0x000000011f1b7824 */ /* 0x000fe200028e0606 */
[----:B------:R-:W-:Y:S01]  /*2e70*/  ISETP.GT.AND P1, PT, R166, 0x8, P1 ;  /* 0x00000008a600780c */ /* 0x000fe20000f24270 */
[----:B------:R-:W-:Y:S01]  /*2e80*/  BSSY B1, `(.L_x_53) ;  /* 0x0000008000017945 */ /* 0x000fe20003800000 */
[----:B0-----:R-:W-:Y:S01]  /*2e90*/  FFMA R23, R37, R11, R36 ;  /* 0x0000000b25177223 */ /* 0x001fe20000000024 */
[----:B------:R-:W-:Y:S02]  /*2ea0*/  IADD3 R36, P4, R152, UR10, RZ ;  /* 0x0000000a98247c10 */ /* 0x000fe4000ff9e0ff */
[----:B------:R-:W-:Y:S02]  /*2eb0*/  IADD3 R156, P5, R28, R22, RZ ;  /* 0x000000161c9c7210 */ /* 0x000fe40007fbe0ff */
[----:B------:R0:W-:Y:S01]  /*2ec0*/  @P2 STG.E desc[UR16][R26.64], R23 ;  /* 0x000000171a002986 */ /* 0x0001e2000c101910 */
[----:B------:R-:W-:-:S05]  /*2ed0*/  IADD3.X R37, R153, UR11, RZ, P4, !PT ;  /* 0x0000000b99257c10 */ /* 0x000fca000a7fe4ff */
[----:B------:R-:W-:Y:S05]  /*2ee0*/  @!P1 BRA `(.L_x_54) ;  /* 0x0000000000049947 */ /* 0x000fea0003800000 */
[----:B------:R0:W5:Y:S02]  /*2ef0*/  LDG.E.LTC128B R167, desc[UR16][R36.64] ;  /* 0x0000001024a77981 */ /* 0x000164000c1e1920 */
.L_x_54:
[----:B------:R-:W-:Y:S05]  /*2f00*/  BSYNC B1 ;  /* 0x0000000000017941 */ /* 0x000fea0003800000 */
.L_x_53:
        /* <DEDUP_REMOVED lines=10> */
.L_x_56:
[----:B------:R-:W-:Y:S05]  /*2fb0*/  BSYNC B1 ;  /* 0x0000000000017941 */ /* 0x000fea0003800000 */
.L_x_55:
        /* <DEDUP_REMOVED lines=14> */
.L_x_58:
[----:B------:R-:W-:Y:S05]  /*30a0*/  BSYNC B1 ;  /* 0x0000000000017941 */ /* 0x000fea0003800000 */
.L_x_57:
        /* <DEDUP_REMOVED lines=11> */
.L_x_60:
[----:B------:R-:W-:Y:S05]  /*3160*/  BSYNC B1 ;  /* 0x0000000000017941 */ /* 0x000fea0003800000 */
.L_x_59:
        /* <DEDUP_REMOVED lines=11> */
.L_x_62:
[----:B------:R-:W-:Y:S05]  /*3220*/  BSYNC B1 ;  /* 0x0000000000017941 */ /* 0x000fea0003800000 */
.L_x_61:
        /* <DEDUP_REMOVED lines=10> */
.L_x_64:
[----:B------:R-:W-:Y:S05]  /*32d0*/  BSYNC B1 ;  /* 0x0000000000017941 */ /* 0x000fea0003800000 */
.L_x_63:
        /* <DEDUP_REMOVED lines=14> */
.L_x_66:
[----:B------:R-:W-:Y:S05]  /*33c0*/  BSYNC B1 ;  /* 0x0000000000017941 */ /* 0x000fea0003800000 */
.L_x_65:
        /* <DEDUP_REMOVED lines=11> */
.L_x_68:
[----:B------:R-:W-:Y:S05]  /*3480*/  BSYNC B1 ;  /* 0x0000000000017941 */ /* 0x000fea0003800000 */
.L_x_67:
        /* <DEDUP_REMOVED lines=11> */
.L_x_70:
[----:B------:R-:W-:Y:S05]  /*3540*/  BSYNC B1 ;  /* 0x0000000000017941 */ /* 0x000fea0003800000 */
.L_x_69:
        /* <DEDUP_REMOVED lines=10> */
.L_x_72:
[----:B------:R-:W-:Y:S05]  /*35f0*/  BSYNC B1 ;  /* 0x0000000000017941 */ /* 0x000fea0003800000 */
.L_x_71:
        /* <DEDUP_REMOVED lines=14> */
.L_x_74:
[----:B------:R-:W-:Y:S05]  /*36e0*/  BSYNC B1 ;  /* 0x0000000000017941 */ /* 0x000fea0003800000 */
.L_x_73:
        /* <DEDUP_REMOVED lines=11> */
.L_x_76:
[----:B------:R-:W-:Y:S05]  /*37a0*/  BSYNC B1 ;  /* 0x0000000000017941 */ /* 0x000fea0003800000 */
.L_x_75:
        /* <DEDUP_REMOVED lines=11> */
.L_x_78:
[----:B------:R-:W-:Y:S05]  /*3860*/  BSYNC B1 ;  /* 0x0000000000017941 */ /* 0x000fea0003800000 */
.L_x_77:
        /* <DEDUP_REMOVED lines=10> */
.L_x_80:
[----:B------:R-:W-:Y:S05]  /*3910*/  BSYNC B1 ;  /* 0x0000000000017941 */ /* 0x000fea0003800000 */
.L_x_79:
[----:B0-----:R-:W-:Y:S01]  /*3920*/  IADD3 R24, P5, R26, R22, RZ ;  /* 0x000000161a187210 */ /* 0x001fe20007fbe0ff */
[----:B-----5:R-:W-:Y:S01]  /*3930*/  FMUL R32, R167, R10 ;  /* 0x0000000aa7207220 */ /* 0x020fe20000400000 */
        /* <DEDUP_REMOVED lines=12> */
.L_x_82:
[----:B------:R-:W-:Y:S05]  /*3a00*/  BSYNC B1 ;  /* 0x0000000000017941 */ /* 0x000fea0003800000 */
.L_x_81:
        /* <DEDUP_REMOVED lines=11> */
.L_x_84:
[----:B------:R-:W-:Y:S05]  /*3ac0*/  BSYNC B1 ;  /* 0x0000000000017941 */ /* 0x000fea0003800000 */
.L_x_83:
        /* <DEDUP_REMOVED lines=11> */
.L_x_86:
[----:B------:R-:W-:Y:S05]  /*3b80*/  BSYNC B1 ;  /* 0x0000000000017941 */ /* 0x000fea0003800000 */
.L_x_85:
        /* <DEDUP_REMOVED lines=10> */
.L_x_88:
[----:B------:R-:W-:Y:S05]  /*3c30*/  BSYNC B1 ;  /* 0x0000000000017941 */ /* 0x000fea0003800000 */
.L_x_87:
        /* <DEDUP_REMOVED lines=14> */
.L_x_90:
[----:B------:R-:W-:Y:S05]  /*3d20*/  BSYNC B1 ;  /* 0x0000000000017941 */ /* 0x000fea0003800000 */
.L_x_89:
[----:B-----5:R-:W-:Y:S01]  /*3d30*/  FMUL R23, R167, R10 ;  /* 0x0000000aa7177220 */ /* 0x020fe20000400000 */
        /* <DEDUP_REMOVED lines=10> */
.L_x_92:
[----:B------:R-:W-:Y:S05]  /*3de0*/  BSYNC B1 ;  /* 0x0000000000017941 */ /* 0x000fea0003800000 */
.L_x_91:
        /* <DEDUP_REMOVED lines=11> */
.L_x_94:
[----:B------:R-:W-:Y:S05]  /*3ea0*/  BSYNC B1 ;  /* 0x0000000000017941 */ /* 0x000fea0003800000 */
.L_x_93:
        /* <DEDUP_REMOVED lines=10> */
.L_x_96:
[----:B------:R-:W-:Y:S05]  /*3f50*/  BSYNC B1 ;  /* 0x0000000000017941 */ /* 0x000fea0003800000 */
.L_x_95:
[----:B------:R-:W-:Y:S01]  /*3f60*/  IADD3 R24, P5, R24, R22, RZ ;  /* 0x0000001618187210 */ /* 0x000fe20007fbe0ff */
[----:B0----5:R-:W-:Y:S01]  /*3f70*/  FMUL R26, R167, R10 ;  /* 0x0000000aa71a7220 */ /* 0x021fe20000400000 */
[C---:B------:R-:W-:Y:S01]  /*3f80*/  ISETP.GT.AND P1, PT, R5.reuse, 0x48, PT ;  /* 0x000000480500780c */ /* 0x040fe20003f24270 */
[----:B------:R-:W-:Y:S01]  /*3f90*/  BSSY B1, `(.L_x_97) ;  /* 0x000000b000017945 */ /* 0x000fe20003800000 */
[----:B------:R-:W-:Y:S01]  /*3fa0*/  ISETP.GT.AND P0, PT, R5, 0x49, PT ;  /* 0x000000490500780c */ /* 0x000fe20003f04270 */
[----:B------:R-:W-:Y:S01]  /*3fb0*/  FFMA R59, R59, R11, R26 ;  /* 0x0000000b3b3b7223 */ /* 0x000fe2000000001a */
        /* <DEDUP_REMOVED lines=8> */
.L_x_98:
[----:B------:R-:W-:Y:S05]  /*4040*/  BSYNC B1 ;  /* 0x0000000000017941 */ /* 0x000fea0003800000 */
.L_x_97:
        /* <DEDUP_REMOVED lines=11> */
.L_x_100:
[----:B------:R-:W-:Y:S05]  /*4100*/  BSYNC B1 ;  /* 0x0000000000017941 */ /* 0x000fea0003800000 */
.L_x_99:
        /* <DEDUP_REMOVED lines=11> */
.L_x_102:
[----:B------:R-:W-:Y:S05]  /*41c0*/  BSYNC B1 ;  /* 0x0000000000017941 */ /* 0x000fea0003800000 */
.L_x_101:
        /* <DEDUP_REMOVED lines=10> */
.L_x_104:
[----:B------:R-:W-:Y:S05]  /*4270*/  BSYNC B1 ;  /* 0x0000000000017941 */ /* 0x000fea0003800000 */
.L_x_103:
[----:B0-----:R-:W-:Y:S01]  /*4280*/  IADD3 R28, P5, R38, R22, RZ ;  /* 0x00000016261c7210 */ /* 0x001fe20007fbe0ff */
[----:B-----5:R-:W-:Y:S01]  /*4290*/  FMUL R30, R167, R10 ;  /* 0x0000000aa71e7220 */ /* 0x020fe20000400000 */
        /* <DEDUP_REMOVED lines=12> */
.L_x_106:
[----:B------:R-:W-:Y:S05]  /*4360*/  BSYNC B1 ;  /* 0x0000000000017941 */ /* 0x000fea0003800000 */
.L_x_105:
        /* <DEDUP_REMOVED lines=11> */
.L_x_108:
[----:B------:R-:W-:Y:S05]  /*4420*/  BSYNC B1 ;  /* 0x0000000000017941 */ /* 0x000fea0003800000 */
.L_x_107:
        /* <DEDUP_REMOVED lines=11> */
.L_x_110:
[----:B------:R-:W-:Y:S05]  /*44e0*/  BSYNC B1 ;  /* 0x0000000000017941 */ /* 0x000fea0003800000 */
.L_x_109:
        /* <DEDUP_REMOVED lines=10> */
.L_x_112:
[----:B------:R-:W-:Y:S05]  /*4590*/  BSYNC B1 ;  /* 0x0000000000017941 */ /* 0x000fea0003800000 */
.L_x_111:
        /* <DEDUP_REMOVED lines=14> */
.L_x_114:
[----:B------:R-:W-:Y:S05]  /*4680*/  BSYNC B1 ;  /* 0x0000000000017941 */ /* 0x000fea0003800000 */
.L_x_113:
        /* <DEDUP_REMOVED lines=11> */
.L_x_116:
[----:B------:R-:W-:Y:S05]  /*4740*/  BSYNC B1 ;  /* 0x0000000000017941 */ /* 0x000fea0003800000 */
.L_x_115:
        /* <DEDUP_REMOVED lines=11> */
.L_x_118:
[----:B------:R-:W-:Y:S05]  /*4800*/  BSYNC B1 ;  /* 0x0000000000017941 */ /* 0x000fea0003800000 */
.L_x_117:
        /* <DEDUP_REMOVED lines=10> */
.L_x_120:
[----:B------:R-:W-:Y:S05]  /*48b0*/  BSYNC B1 ;  /* 0x0000000000017941 */ /* 0x000fea0003800000 */
.L_x_119:
        /* <DEDUP_REMOVED lines=14> */
.L_x_122:
[----:B------:R-:W-:Y:S05]  /*49a0*/  BSYNC B1 ;  /* 0x0000000000017941 */ /* 0x000fea0003800000 */
.L_x_121:
        /* <DEDUP_REMOVED lines=11> */
.L_x_124:
[----:B------:R-:W-:Y:S05]  /*4a60*/  BSYNC B1 ;  /* 0x0000000000017941 */ /* 0x000fea0003800000 */
.L_x_123:
        /* <DEDUP_REMOVED lines=11> */
.L_x_126:
[----:B------:R-:W-:Y:S05]  /*4b20*/  BSYNC B1 ;  /* 0x0000000000017941 */ /* 0x000fea0003800000 */
.L_x_125:
        /* <DEDUP_REMOVED lines=10> */
.L_x_128:
[----:B------:R-:W-:Y:S05]  /*4bd0*/  BSYNC B1 ;  /* 0x0000000000017941 */ /* 0x000fea0003800000 */
.L_x_127:
        /* <DEDUP_REMOVED lines=14> */
.L_x_130:
[----:B------:R-:W-:Y:S05]  /*4cc0*/  BSYNC B1 ;  /* 0x0000000000017941 */ /* 0x000fea0003800000 */
.L_x_129:
        /* <DEDUP_REMOVED lines=11> */
.L_x_132:
[----:B------:R-:W-:Y:S05]  /*4d80*/  BSYNC B1 ;  /* 0x0000000000017941 */ /* 0x000fea0003800000 */
.L_x_131:
        /* <DEDUP_REMOVED lines=11> */
.L_x_134:
[----:B------:R-:W-:Y:S05]  /*4e40*/  BSYNC B1 ;  /* 0x0000000000017941 */ /* 0x000fea0003800000 */
.L_x_133:
        /* <DEDUP_REMOVED lines=10> */
.L_x_136:
[----:B------:R-:W-:Y:S05]  /*4ef0*/  BSYNC B1 ;  /* 0x0000000000017941 */ /* 0x000fea0003800000 */
.L_x_135:
        /* <DEDUP_REMOVED lines=14> */
.L_x_138:
[----:B------:R-:W-:Y:S05]  /*4fe0*/  BSYNC B1 ;  /* 0x0000000000017941 */ /* 0x000fea0003800000 */
.L_x_137:
        /* <DEDUP_REMOVED lines=11> */
.L_x_140:
[----:B------:R-:W-:Y:S05]  /*50a0*/  BSYNC B1 ;  /* 0x0000000000017941 */ /* 0x000fea0003800000 */
.L_x_139:
        /* <DEDUP_REMOVED lines=11> */
.L_x_142:
[----:B------:R-:W-:Y:S05]  /*5160*/  BSYNC B1 ;  /* 0x0000000000017941 */ /* 0x000fea0003800000 */
.L_x_141:
        /* <DEDUP_REMOVED lines=10> */
.L_x_144:
[----:B------:R-:W-:Y:S05]  /*5210*/  BSYNC B1 ;  /* 0x0000000000017941 */ /* 0x000fea0003800000 */
.L_x_143:
        /* <DEDUP_REMOVED lines=14> */
.L_x_146:
[----:B------:R-:W-:Y:S05]  /*5300*/  BSYNC B1 ;  /* 0x0000000000017941 */ /* 0x000fea0003800000 */
.L_x_145:
        /* <DEDUP_REMOVED lines=11> */
.L_x_148:
[----:B------:R-:W-:Y:S05]  /*53c0*/  BSYNC B1 ;  /* 0x0000000000017941 */ /* 0x000fea0003800000 */
.L_x_147:
        /* <DEDUP_REMOVED lines=11> */
.L_x_150:
[----:B------:R-:W-:Y:S05]  /*5480*/  BSYNC B1 ;  /* 0x0000000000017941 */ /* 0x000fea0003800000 */
.L_x_149:
        /* <DEDUP_REMOVED lines=10> */
.L_x_152:
[----:B------:R-:W-:Y:S05]  /*5530*/  BSYNC B1 ;  /* 0x0000000000017941 */ /* 0x000fea0003800000 */
.L_x_151:
        /* <DEDUP_REMOVED lines=14> */
.L_x_154:
[----:B------:R-:W-:Y:S05]  /*5620*/  BSYNC B1 ;  /* 0x0000000000017941 */ /* 0x000fea0003800000 */
.L_x_153:
        /* <DEDUP_REMOVED lines=11> */
.L_x_156:
[----:B------:R-:W-:Y:S05]  /*56e0*/  BSYNC B1 ;  /* 0x0000000000017941 */ /* 0x000fea0003800000 */
.L_x_155:
        /* <DEDUP_REMOVED lines=11> */
.L_x_158:
[----:B------:R-:W-:Y:S05]  /*57a0*/  BSYNC B1 ;  /* 0x0000000000017941 */ /* 0x000fea0003800000 */
.L_x_157:
        /* <DEDUP_REMOVED lines=10> */
.L_x_160:
[----:B------:R-:W-:Y:S05]  /*5850*/  BSYNC B1 ;  /* 0x0000000000017941 */ /* 0x000fea0003800000 */
.L_x_159:
        /* <DEDUP_REMOVED lines=14> */
.L_x_162:
[----:B------:R-:W-:Y:S05]  /*5940*/  BSYNC B1 ;  /* 0x0000000000017941 */ /* 0x000fea0003800000 */
.L_x_161:
        /* <DEDUP_REMOVED lines=11> */
.L_x_164:
[----:B------:R-:W-:Y:S05]  /*5a00*/  BSYNC B1 ;  /* 0x0000000000017941 */ /* 0x000fea0003800000 */
.L_x_163:
        /* <DEDUP_REMOVED lines=11> */
.L_x_166:
[----:B------:R-:W-:Y:S05]  /*5ac0*/  BSYNC B1 ;  /* 0x0000000000017941 */ /* 0x000fea0003800000 */
.L_x_165:
        /* <DEDUP_REMOVED lines=10> */
.L_x_168:
[----:B------:R-:W-:Y:S05]  /*5b70*/  BSYNC B1 ;  /* 0x0000000000017941 */ /* 0x000fea0003800000 */
.L_x_167:
        /* <DEDUP_REMOVED lines=14> */
.L_x_170:
[----:B------:R-:W-:Y:S05]  /*5c60*/  BSYNC B1 ;  /* 0x0000000000017941 */ /* 0x000fea0003800000 */
.L_x_169:
        /* <DEDUP_REMOVED lines=11> */
.L_x_172:
[----:B------:R-:W-:Y:S05]  /*5d20*/  BSYNC B1 ;  /* 0x0000000000017941 */ /* 0x000fea0003800000 */
.L_x_171:
        /* <DEDUP_REMOVED lines=11> */
.L_x_174:
[----:B------:R-:W-:Y:S05]  /*5de0*/  BSYNC B1 ;  /* 0x0000000000017941 */ /* 0x000fea0003800000 */
.L_x_173:
        /* <DEDUP_REMOVED lines=10> */
.L_x_176:
[----:B------:R-:W-:Y:S05]  /*5e90*/  BSYNC B1 ;  /* 0x0000000000017941 */ /* 0x000fea0003800000 */
.L_x_175:
        /* <DEDUP_REMOVED lines=14> */
.L_x_178:
[----:B------:R-:W-:Y:S05]  /*5f80*/  BSYNC B1 ;  /* 0x0000000000017941 */ /* 0x000fea0003800000 */
.L_x_177:
        /* <DEDUP_REMOVED lines=11> */
.L_x_180:
[----:B------:R-:W-:Y:S05]  /*6040*/  BSYNC B1 ;  /* 0x0000000000017941 */ /* 0x000fea0003800000 */
.L_x_179:
        /* <DEDUP_REMOVED lines=11> */
.L_x_182:
[----:B------:R-:W-:Y:S05]  /*6100*/  BSYNC B1 ;  /* 0x0000000000017941 */ /* 0x000fea0003800000 */
.L_x_181:
        /* <DEDUP_REMOVED lines=10> */
.L_x_184:
[----:B------:R-:W-:Y:S05]  /*61b0*/  BSYNC B1 ;  /* 0x0000000000017941 */ /* 0x000fea0003800000 */
.L_x_183:
        /* <DEDUP_REMOVED lines=14> */
.L_x_186:
[----:B------:R-:W-:Y:S05]  /*62a0*/  BSYNC B1 ;  /* 0x0000000000017941 */ /* 0x000fea0003800000 */
.L_x_185:
        /* <DEDUP_REMOVED lines=11> */
.L_x_188:
[----:B------:R-:W-:Y:S05]  /*6360*/  BSYNC B1 ;  /* 0x0000000000017941 */ /* 0x000fea0003800000 */
.L_x_187:
        /* <DEDUP_REMOVED lines=11> */
.L_x_190:
[----:B------:R-:W-:Y:S05]  /*6420*/  BSYNC B1 ;  /* 0x0000000000017941 */ /* 0x000fea0003800000 */
.L_x_189:
        /* <DEDUP_REMOVED lines=10> */
.L_x_192:
[----:B------:R-:W-:Y:S05]  /*64d0*/  BSYNC B1 ;  /* 0x0000000000017941 */ /* 0x000fea0003800000 */
.L_x_191:
        /* <DEDUP_REMOVED lines=14> */
.L_x_194:
[----:B------:R-:W-:Y:S05]  /*65c0*/  BSYNC B1 ;  /* 0x0000000000017941 */ /* 0x000fea0003800000 */
.L_x_193:
        /* <DEDUP_REMOVED lines=11> */
.L_x_196:
[----:B------:R-:W-:Y:S05]  /*6680*/  BSYNC B1 ;  /* 0x0000000000017941 */ /* 0x000fea0003800000 */
.L_x_195:
        /* <DEDUP_REMOVED lines=11> */
.L_x_198:
[----:B------:R-:W-:Y:S05]  /*6740*/  BSYNC B1 ;  /* 0x0000000000017941 */ /* 0x000fea0003800000 */
.L_x_197:
        /* <DEDUP_REMOVED lines=10> */
.L_x_200:
[----:B------:R-:W-:Y:S05]  /*67f0*/  BSYNC B1 ;  /* 0x0000000000017941 */ /* 0x000fea0003800000 */
.L_x_199:
        /* <DEDUP_REMOVED lines=14> */
.L_x_202:
[----:B------:R-:W-:Y:S05]  /*68e0*/  BSYNC B1 ;  /* 0x0000000000017941 */ /* 0x000fea0003800000 */
.L_x_201:
        /* <DEDUP_REMOVED lines=11> */
.L_x_204:
[----:B------:R-:W-:Y:S05]  /*69a0*/  BSYNC B1 ;  /* 0x0000000000017941 */ /* 0x000fea0003800000 */
.L_x_203:
        /* <DEDUP_REMOVED lines=11> */
.L_x_206:
[----:B------:R-:W-:Y:S05]  /*6a60*/  BSYNC B1 ;  /* 0x0000000000017941 */ /* 0x000fea0003800000 */
.L_x_205:
        /* <DEDUP_REMOVED lines=10> */
.L_x_208:
[----:B------:R-:W-:Y:S05]  /*6b10*/  BSYNC B1 ;  /* 0x0000000000017941 */ /* 0x000fea0003800000 */
.L_x_207:
        /* <DEDUP_REMOVED lines=14> */
.L_x_210:
[----:B------:R-:W-:Y:S05]  /*6c00*/  BSYNC B1 ;  /* 0x0000000000017941 */ /* 0x000fea0003800000 */
.L_x_209:
        /* <DEDUP_REMOVED lines=11> */
.L_x_212:
[----:B------:R-:W-:Y:S05]  /*6cc0*/  BSYNC B1 ;  /* 0x0000000000017941 */ /* 0x000fea0003800000 */
.L_x_211:
        /* <DEDUP_REMOVED lines=11> */
.L_x_214:
[----:B------:R-:W-:Y:S05]  /*6d80*/  BSYNC B1 ;  /* 0x0000000000017941 */ /* 0x000fea0003800000 */
.L_x_213:
        /* <DEDUP_REMOVED lines=10> */
.L_x_216:
[----:B------:R-:W-:Y:S05]  /*6e30*/  BSYNC B1 ;  /* 0x0000000000017941 */ /* 0x000fea0003800000 */
.L_x_215:
        /* <DEDUP_REMOVED lines=14> */
.L_x_218:
[----:B------:R-:W-:Y:S05]  /*6f20*/  BSYNC B1 ;  /* 0x0000000000017941 */ /* 0x000fea0003800000 */
.L_x_217:
        /* <DEDUP_REMOVED lines=11> */
.L_x_220:
[----:B------:R-:W-:Y:S05]  /*6fe0*/  BSYNC B1 ;  /* 0x0000000000017941 */ /* 0x000fea0003800000 */
.L_x_219:
        /* <DEDUP_REMOVED lines=11> */
.L_x_222:
[----:B------:R-:W-:Y:S05]  /*70a0*/  BSYNC B1 ;  /* 0x0000000000017941 */ /* 0x000fea0003800000 */
.L_x_221:
        /* <DEDUP_REMOVED lines=10> */
.L_x_224:
[----:B------:R-:W-:Y:S05]  /*7150*/  BSYNC B1 ;  /* 0x0000000000017941 */ /* 0x000fea0003800000 */
.L_x_223:
        /* <DEDUP_REMOVED lines=14> */
.L_x_226:
[----:B------:R-:W-:Y:S05]  /*7240*/  BSYNC B1 ;  /* 0x0000000000017941 */ /* 0x000fea0003800000 */
.L_x_225:
        /* <DEDUP_REMOVED lines=11> */
.L_x_228:
[----:B------:R-:W-:Y:S05]  /*7300*/  BSYNC B1 ;  /* 0x0000000000017941 */ /* 0x000fea0003800000 */
.L_x_227:
        /* <DEDUP_REMOVED lines=11> */
.L_x_230:
[----:B------:R-:W-:Y:S05]  /*73c0*/  BSYNC B1 ;  /* 0x0000000000017941 */ /* 0x000fea0003800000 */
.L_x_229:
        /* <DEDUP_REMOVED lines=10> */
.L_x_232:
[----:B------:R-:W-:Y:S05]  /*7470*/  BSYNC B1 ;  /* 0x0000000000017941 */ /* 0x000fea0003800000 */
.L_x_231:
        /* <DEDUP_REMOVED lines=14> */
.L_x_234:
[----:B------:R-:W-:Y:S05]  /*7560*/  BSYNC B1 ;  /* 0x0000000000017941 */ /* 0x000fea0003800000 */
.L_x_233:
        /* <DEDUP_REMOVED lines=11> */
.L_x_236:
[----:B------:R-:W-:Y:S05]  /*7620*/  BSYNC B1 ;  /* 0x0000000000017941 */ /* 0x000fea0003800000 */
.L_x_235:
        /* <DEDUP_REMOVED lines=11> */
.L_x_238:
[----:B------:R-:W-:Y:S05]  /*76e0*/  BSYNC B1 ;  /* 0x0000000000017941 */ /* 0x000fea0003800000 */
.L_x_237:
        /* <DEDUP_REMOVED lines=10> */
.L_x_240:
[----:B------:R-:W-:Y:S05]  /*7790*/  BSYNC B1 ;  /* 0x0000000000017941 */ /* 0x000fea0003800000 */
.L_x_239:
        /* <DEDUP_REMOVED lines=14> */
.L_x_242:
[----:B------:R-:W-:Y:S05]  /*7880*/  BSYNC B1 ;  /* 0x0000000000017941 */ /* 0x000fea0003800000 */
.L_x_241:
        /* <DEDUP_REMOVED lines=11> */
.L_x_244:
[----:B------:R-:W-:Y:S05]  /*7940*/  BSYNC B1 ;  /* 0x0000000000017941 */ /* 0x000fea0003800000 */
.L_x_243:
        /* <DEDUP_REMOVED lines=11> */
.L_x_246:
[----:B------:R-:W-:Y:S05]  /*7a00*/  BSYNC B1 ;  /* 0x0000000000017941 */ /* 0x000fea0003800000 */
.L_x_245:
        /* <DEDUP_REMOVED lines=10> */
.L_x_248:
[----:B------:R-:W-:Y:S05]  /*7ab0*/  BSYNC B1 ;  /* 0x0000000000017941 */ /* 0x000fea0003800000 */
.L_x_247:
        /* <DEDUP_REMOVED lines=14> */
.L_x_250:
[----:B------:R-:W-:Y:S05]  /*7ba0*/  BSYNC B1 ;  /* 0x0000000000017941 */ /* 0x000fea0003800000 */
.L_x_249:
        /* <DEDUP_REMOVED lines=11> */
.L_x_252:
[----:B------:R-:W-:Y:S05]  /*7c60*/  BSYNC B1 ;  /* 0x0000000000017941 */ /* 0x000fea0003800000 */
.L_x_251:
        /* <DEDUP_REMOVED lines=11> */
.L_x_254:
[----:B------:R-:W-:Y:S05]  /*7d20*/  BSYNC B1 ;  /* 0x0000000000017941 */ /* 0x000fea0003800000 */
.L_x_253:
        /* <DEDUP_REMOVED lines=10> */
.L_x_256:
[----:B------:R-:W-:Y:S05]  /*7dd0*/  BSYNC B1 ;  /* 0x0000000000017941 */ /* 0x000fea0003800000 */
.L_x_255:
        /* <DEDUP_REMOVED lines=14> */
.L_x_258:
[----:B------:R-:W-:Y:S05]  /*7ec0*/  BSYNC B1 ;  /* 0x0000000000017941 */ /* 0x000fea0003800000 */
.L_x_257:
        /* <DEDUP_REMOVED lines=11> */
.L_x_260:
[----:B------:R-:W-:Y:S05]  /*7f80*/  BSYNC B1 ;  /* 0x0000000000017941 */ /* 0x000fea0003800000 */
.L_x_259:
        /* <DEDUP_REMOVED lines=11> */
.L_x_262:
[----:B------:R-:W-:Y:S05]  /*8040*/  BSYNC B1 ;  /* 0x0000000000017941 */ /* 0x000fea0003800000 */
.L_x_261:
        /* <DEDUP_REMOVED lines=10> */
.L_x_264:
[----:B------:R-:W-:Y:S05]  /*80f0*/  BSYNC B1 ;  /* 0x0000000000017941 */ /* 0x000fea0003800000 */
.L_x_263:
        /* <DEDUP_REMOVED lines=14> */
.L_x_266:
[----:B------:R-:W-:Y:S05]  /*81e0*/  BSYNC B1 ;  /* 0x0000000000017941 */ /* 0x000fea0003800000 */
.L_x_265:
[----:B-----5:R-:W-:Y:S01]  /*81f0*/  FMUL R23, R167, R10 ;  /* 0x0000000aa7177220 */ /* 0x020fe20000400000 */
[----:B------:R-:W-:Y:S01]  /*8200*/  IMAD.X R37, R33, 0x1, R6, P6 ;  /* 0x0000000121257824 */ /* 0x000fe200030e0606 */
[----:B------:R-:W-:Y:S01]  /*8210*/  ISETP.GT.AND P2, PT, R166, RZ, P1 ;  /* 0x000000ffa600720c */ /* 0x000fe20000f44270 */
[----:B------:R-:W-:Y:S01]  /*8220*/  BSSY B1, `(.L_x_267) ;  /* 0x0000007000017945 */ /* 0x000fe20003800000 */
[----:B------:R-:W-:Y:S01]  /*8230*/  FFMA R23, R144, R11, R23 ;  /* 0x0000000b90177223 */ /* 0x000fe20000000017 */
[----:B------:R-:W-:-:S04]  /*8240*/  IADD3 R40, P0, R24, UR12, RZ ;  /* 0x0000000c18287c10 */ /* 0x000fc8000ff1e0ff */
[----:B------:R0:W-:Y:S01]  /*8250*/  @P5 STG.E desc[UR16][R36.64], R23 ;  /* 0x0000001724005986 */ /* 0x0001e2000c101910 */
[----:B------:R-:W-:-:S05]  /*8260*/  IADD3.X R41, R25, UR13, RZ, P0, !PT ;  /* 0x0000000d19297c10 */ /* 0x000fca00087fe4ff */
[----:B------:R-:W-:Y:S05]  /*8270*/  @!P2 BRA `(.L_x_268) ;  /* 0x000000000004a947 */ /* 0x000fea0003800000 */
[----:B------:R0:W5:Y:S02]  /*8280*/  LDG.E.LTC128B R167, desc[UR16][R40.64] ;  /* 0x0000001028a77981 */ /* 0x000164000c1e1920 */
.L_x_268:
[----:B------:R-:W-:Y:S05]  /*8290*/  BSYNC B1 ;  /* 0x0000000000017941 */ /* 0x000fea0003800000 */
.L_x_267:
[----:B0-----:R-:W-:Y:S01]  /*82a0*/  IADD3 R28, P5, R34, R4, RZ ;  /* 0x00000004221c7210 */ /* 0x001fe20007fbe0ff */
[----:B-----5:R-:W-:Y:S01]  /*82b0*/  FMUL R38, R167, R10 ;  /* 0x0000000aa7267220 */ /* 0x020fe20000400000 */
[----:B------:R-:W-:Y:S01]  /*82c0*/  ISETP.GT.AND P4, PT, R166, 0x8, P4 ;  /* 0x00000008a600780c */ /* 0x000fe20002784270 */
[----:B------:R-:W-:Y:S01]  /*82d0*/  BSSY B1, `(.L_x_269) ;  /* 0x000000a000017945 */ /* 0x000fe20003800000 */
[----:B------:R-:W-:Y:S01]  /*82e0*/  IADD3 R26, P6, R26, UR10, RZ ;  /* 0x0000000a1a1a7c10 */ /* 0x000fe2000ffde0ff */
[----:B------:R-:W-:Y:S01]  /*82f0*/  FFMA R145, R145, R11, R38 ;  /* 0x0000000b91917223 */ /* 0x000fe20000000026 */
[----:B------:R-:W-:Y:S01]  /*8300*/  IMAD.X R29, R35, 0x1, R6, P5 ;  /* 0x00000001231d7824 */ /* 0x000fe200028e0606 */
[----:B------:R-:W-:Y:S02]  /*8310*/  ISETP.GT.AND P0, PT, R5, 0xf8, PT ;  /* 0x000000f80500780c */ /* 0x000fe40003f04270 */
[----:B------:R-:W-:Y:S02]  /*8320*/  IADD3 R38, P5, R32, R22, RZ ;  /* 0x0000001620267210 */ /* 0x000fe40007fbe0ff */
[----:B------:R0:W-:Y:S01]  /*8330*/  @P2 STG.E desc[UR16][R28.64], R145 ;  /* 0x000000911c002986 */ /* 0x0001e2000c101910 */
[----:B------:R-:W-:-:S03]  /*8340*/  IADD3.X R27, R27, UR11, RZ, P6, !PT ;  /* 0x0000000b1b1b7c10 */ /* 0x000fc6000b7fe4ff */
[----:B------:R-:W-:Y:S07]  /*8350*/  @!P4 BRA `(.L_x_270) ;  /* 0x000000000004c947 */ /* 0x000fee0003800000 */
[----:B------:R0:W5:Y:S02]  /*8360*/  LDG.E.LTC128B R167, desc[UR16][R26.64] ;  /* 0x000000101aa77981 */ /* 0x000164000c1e1920 */
.L_x_270:
[----:B------:R-:W-:Y:S05]  /*8370*/  BSYNC B1 ;  /* 0x0000000000017941 */ /* 0x000fea0003800000 */
.L_x_269:
[----:B-----5:R-:W-:Y:S01]  /*8380*/  FMUL R23, R167, R10 ;  /* 0x0000000aa7177220 */ /* 0x020fe20000400000 */
[----:B------:R-:W-:Y:S01]  /*8390*/  IMAD.X R39, R33, 0x1, R21, P5 ;  /* 0x0000000121277824 */ /* 0x000fe200028e0615 */
[----:B------:R-:W-:Y:S01]  /*83a0*/  ISETP.GT.AND P1, PT, R166, 0x8, P1 ;  /* 0x00000008a600780c */ /* 0x000fe20000f24270 */
[----:B------:R-:W-:Y:S01]  /*83b0*/  BSSY B1, `(.L_x_271) ;  /* 0x0000008000017945 */ /* 0x000fe20003800000 */
[----:B------:R-:W-:Y:S01]  /*83c0*/  FFMA R23, R146, R11, R23 ;  /* 0x0000000b92177223 */ /* 0x000fe20000000017 */
[----:B------:R-:W-:Y:S02]  /*83d0*/  IADD3 R24, P5, R24, UR10, RZ ;  /* 0x0000000a18187c10 */ /* 0x000fe4000ffbe0ff */
[----:B------:R-:W-:Y:S02]  /*83e0*/  ISETP.GT.AND P2, PT, R5, 0xf9, PT ;  /* 0x000000f90500780c */ /* 0x000fe40003f44270 */
[----:B------:R0:W-:Y:S01]  /*83f0*/  @P4 STG.E desc[UR16][R38.64], R23 ;  /* 0x0000001726004986 */ /* 0x0001e2000c101910 */
[----:B------:R-:W-:-:S05]  /*8400*/  IADD3.X R25, R25, UR11, RZ, P5, !PT ;  /* 0x0000000b19197c10 */ /* 0x000fca000affe4ff */
[----:B------:R-:W-:Y:S05]  /*8410*/  @!P1 BRA `(.L_x_272) ;  /* 0x0000000000049947 */ /* 0x000fea0003800000 */
[----:B------:R0:W5:Y:S02]  /*8420*/  LDG.E.LTC128B R167, desc[UR16][R24.64] ;  /* 0x0000001018a77981 */ /* 0x000164000c1e1920 */
.L_x_272:
[----:B------:R-:W-:Y:S05]  /*8430*/  BSYNC B1 ;  /* 0x0000000000017941 */ /* 0x000fea0003800000 */
.L_x_271:
[----:B0-----:R-:W-:Y:S01]  /*8440*/  IADD3 R24, P6, R34, R22, RZ ;  /* 0x0000001622187210 */ /* 0x001fe20007fde0ff */
[----:B-----5:R-:W-:Y:S01]  /*8450*/  FMUL R32, R167, R10 ;  /* 0x0000000aa7207220 */ /* 0x020fe20000400000 */
[----:B------:R-:W-:Y:S01]  /*8460*/  ISETP.GT.AND P4, PT, R166, RZ, P0 ;  /* 0x000000ffa600720c */ /* 0x000fe20000784270 */
[----:B------:R-:W-:Y:S01]  /*8470*/  BSSY B1, `(.L_x_273) ;  /* 0x0000009000017945 */ /* 0x000fe20003800000 */
[----:B------:R-:W-:Y:S01]  /*8480*/  IADD3 R26, P5, R36, R4, RZ ;  /* 0x00000004241a7210 */ /* 0x000fe20007fbe0ff */
[----:B------:R-:W-:Y:S02]  /*8490*/  IMAD.X R25, R35, 0x1, R21, P6 ;  /* 0x0000000123197824 */ /* 0x000fe400030e0615 */
[----:B------:R-:W-:-:S05]  /*84a0*/  FFMA R147, R147, R11, R32 ;  /* 0x0000000b93937223 */ /* 0x000fca0000000020 */
[----:B------:R0:W-:Y:S03]  /*84b0*/  @P1 STG.E desc[UR16][R24.64], R147 ;  /* 0x0000009318001986 */ /* 0x0001e6000c101910 */
[----:B------:R-:W-:Y:S05]  /*84c0*/  @!P4 BRA `(.L_x_274) ;  /* 0x00000000000cc947 */ /* 0x000fea0003800000 */
[----:B0-----:R-:W-:-:S04]  /*84d0*/  IADD3 R24, P1, R30, UR12, RZ ;  /* 0x0000000c1e187c10 */ /* 0x001fc8000ff3e0ff */
[----:B------:R-:W-:-:S05]  /*84e0*/  IADD3.X R25, R31, UR13, RZ, P1, !PT ;  /* 0x0000000d1f197c10 */ /* 0x000fca0008ffe4ff */
[----:B------:R0:W5:Y:S04]  /*84f0*/  LDG.E.LTC128B R167, desc[UR16][R24.64] ;  /* 0x0000001018a77981 */ /* 0x000168000c1e1920 */
.L_x_274:
[----:B------:R-:W-:Y:S05]  /*8500*/  BSYNC B1 ;  /* 0x0000000000017941 */ /* 0x000fea0003800000 */
.L_x_273:
[----:B-----5:R-:W-:Y:S01]  /*8510*/  FMUL R5, R167, R10 ;  /* 0x0000000aa7057220 */ /* 0x020fe20000400000 */
[----:B------:R-:W-:Y:S01]  /*8520*/  IMAD.X R27, R37, 0x1, R6, P5 ;  /* 0x00000001251b7824 */ /* 0x000fe200028e0606 */
[----:B------:R-:W-:Y:S01]  /*8530*/  ISETP.GT.AND P1, PT, R166, RZ, P2 ;  /* 0x000000ffa600720c */ /* 0x000fe20001724270 */
[----:B------:R-:W-:Y:S01]  /*8540*/  BSSY B1, `(.L_x_275) ;  /* 0x0000008000017945 */ /* 0x000fe20003800000 */
[----:B------:R-:W-:Y:S01]  /*8550*/  FFMA R23, R148, R11, R5 ;  /* 0x0000000b94177223 */ /* 0x000fe20000000005 */
[----:B0-----:R-:W-:Y:S02]  /*8560*/  IADD3 R24, P5, R28, R4, RZ ;  /* 0x000000041c187210 */ /* 0x001fe40007fbe0ff */
[----:B------:R-:W-:Y:S02]  /*8570*/  IADD3 R4, P6, R40, UR12, RZ ;  /* 0x0000000c28047c10 */ /* 0x000fe4000ffde0ff */
[----:B------:R0:W-:Y:S02]  /*8580*/  @P4 STG.E desc[UR16][R26.64], R23 ;  /* 0x000000171a004986 */ /* 0x0001e4000c101910 */
[----:B------:R-:W-:-:S04]  /*8590*/  IADD3.X R5, R41, UR13, RZ, P6, !PT ;  /* 0x0000000d29057c10 */ /* 0x000fc8000b7fe4ff */
[----:B------:R-:W-:Y:S05]  /*85a0*/  @!P1 BRA `(.L_x_276) ;  /* 0x0000000000049947 */ /* 0x000fea0003800000 */
[----:B------:R0:W5:Y:S02]  /*85b0*/  LDG.E.LTC128B R167, desc[UR16][R4.64] ;  /* 0x0000001004a77981 */ /* 0x000164000c1e1920 */
.L_x_276:
[----:B------:R-:W-:Y:S05]  /*85c0*/  BSYNC B1 ;  /* 0x0000000000017941 */ /* 0x000fea0003800000 */
.L_x_275:
[----:B0----5:R-:W-:Y:S01]  /*85d0*/  FMUL R4, R167, R10 ;  /* 0x0000000aa7047220 */ /* 0x021fe20000400000 */
        /* <DEDUP_REMOVED lines=10> */
.L_x_278:
[----:B------:R-:W-:Y:S05]  /*8680*/  BSYNC B1 ;  /* 0x0000000000017941 */ /* 0x000fea0003800000 */
.L_x_277:
[----:B------:R-:W-:Y:S01]  /*8690*/  ISETP.GT.AND P2, PT, R166, 0x8, P2 ;  /* 0x00000008a600780c */ /* 0x000fe20001744270 */
[----:B0----5:R-:W-:Y:S01]  /*86a0*/  FMUL R5, R167, R10 ;  /* 0x0000000aa7057220 */ /* 0x021fe20000400000 */
[----:B------:R-:W-:Y:S01]  /*86b0*/  IMAD.X R27, R37, 0x1, R21, P5 ;  /* 0x00000001251b7824 */ /* 0x000fe200028e0615 */
[----:B------:R-:W-:Y:S02]  /*86c0*/  BSSY B1, `(.L_x_279) ;  /* 0x0000007000017945 */ /* 0x000fe40003800000 */
[----:B------:R-:W-:-:S05]  /*86d0*/  FFMA R23, R150, R11, R5 ;  /* 0x0000000b96177223 */ /* 0x000fca0000000005 */
[----:B------:R0:W-:Y:S01]  /*86e0*/  @P0 STG.E desc[UR16][R26.64], R23 ;  /* 0x000000171a000986 */ /* 0x0001e2000c101910 */
[----:B------:R-:W-:-:S04]  /*86f0*/  IADD3 R4, P0, R40, UR10, RZ ;  /* 0x0000000a28047c10 */ /* 0x000fc8000ff1e0ff */
[----:B------:R-:W-:Y:S01]  /*8700*/  IADD3.X R5, R41, UR11, RZ, P0, !PT ;  /* 0x0000000b29057c10 */ /* 0x000fe200087fe4ff */
[----:B------:R-:W-:Y:S08]  /*8710*/  @!P2 BRA `(.L_x_280) ;  /* 0x000000000004a947 */ /* 0x000ff00003800000 */
[----:B------:R0:W5:Y:S02]  /*8720*/  LDG.E.LTC128B R167, desc[UR16][R4.64] ;  /* 0x0000001004a77981 */ /* 0x000164000c1e1920 */
.L_x_280:
[----:B------:R-:W-:Y:S05]  /*8730*/  BSYNC B1 ;  /* 0x0000000000017941 */ /* 0x000fea0003800000 */
.L_x_279:
[----:B------:R-:W-:Y:S05]  /*8740*/  @!P2 BRA `(.L_x_281) ;  /* 0x0000002c001ca947 */ /* 0x000fea0003800000 */
[----:B------:R-:W-:Y:S01]  /*8750*/  IADD3 R22, P0, R28, R22, RZ ;  /* 0x000000161c167210 */ /* 0x000fe20007f1e0ff */
[----:B0----5:R-:W-:-:S04]  /*8760*/  FMUL R4, R167, R10 ;  /* 0x0000000aa7047220 */ /* 0x021fc80000400000 */
[----:B------:R-:W-:Y:S02]  /*8770*/  IMAD.X R23, R29, 0x1, R21, P0 ;  /* 0x000000011d177824 */ /* 0x000fe400000e0615 */
[----:B------:R-:W-:-:S05]  /*8780*/  FFMA R151, R151, R11, R4 ;  /* 0x0000000b97977223 */ /* 0x000fca0000000004 */
[----:B------:R0:W-:Y:S01]  /*8790*/  STG.E desc[UR16][R22.64], R151 ;  /* 0x0000009716007986 */ /* 0x0001e2000c101910 */
[----:B------:R-:W-:Y:S05]  /*87a0*/  BRA `(.L_x_281) ;  /* 0x0000002c00047947 */ /* 0x000fea0003800000 */
.L_x_30:
[----:B------:R-:W-:Y:S01]  /*87b0*/  ULDC.64 UR10, c[0x0][0x6c0] ;  /* 0x0001b000000a7ab9 */ /* 0x000fe20000000a00 */
[----:B------:R-:W-:Y:S01]  /*87c0*/  ISETP.GT.AND P2, PT, R5, 0x1, PT ;  /* 0x000000010500780c */ /* 0x000fe20003f44270 */
[-C--:B--2---:R-:W-:Y:S01]  /*87d0*/  FMUL R21, R24, R11.reuse ;  /* 0x0000000b18157220 */ /* 0x084fe20000400000 */
[----:B------:R-:W-:Y:S01]  /*87e0*/  LEA R152, P0, R172, UR10, 0x2 ;  /* 0x0000000aac987c11 */ /* 0x000fe2000f8010ff */
[-C--:B------:R-:W-:Y:S01]  /*87f0*/  FMUL R155, R25, R11.reuse ;  /* 0x0000000b199b7220 */ /* 0x080fe20000400000 */
[----:B------:R-:W-:Y:S01]  /*8800*/  ISETP.GT.AND P1, PT, R166, 0x8, P1 ;  /* 0x00000008a600780c */ /* 0x000fe20000f24270 */
[----:B------:R-:W-:Y:S01]  /*8810*/  IMAD.SHL.U32 R6, R22, 0x20, RZ ;  /* 0x0000002016067824 */ /* 0x000fe200078e00ff */
[----:B------:R-:W-:Y:S01]  /*8820*/  LEA.HI.X R153, R172, UR11, R163, 0x2, P0 ;  /* 0x0000000bac997c11 */ /* 0x000fe200080f14a3 */
[-C--:B------:R-:W-:Y:S01]  /*8830*/  FMUL R157, R26, R11.reuse ;  /* 0x0000000b1a9d7220 */ /* 0x080fe20000400000 */
[----:B------:R-:W-:Y:S01]  /*8840*/  ISETP.GT.AND P4, PT, R166, RZ, P2 ;  /* 0x000000ffa600720c */ /* 0x000fe20001784270 */
[-C--:B------:R-:W-:Y:S01]  /*8850*/  FMUL R159, R27, R11.reuse ;  /* 0x0000000b1b9f7220 */ /* 0x080fe20000400000 */
[C-C-:B------:R-:W-:Y:S01]  /*8860*/  SHF.L.U64.HI R4, R22.reuse, 0x5, R23.reuse ;  /* 0x0000000516047819 */ /* 0x140fe20000010217 */
[----:B------:R0:W-:Y:S01]  /*8870*/  @P5 STG.E desc[UR16][R152.64], R21 ;  /* 0x0000001598005986 */ /* 0x0001e2000c101910 */
[-C--:B------:R-:W-:Y:S01]  /*8880*/  LEA R24, P5, R22, R152.reuse, 0x2 ;  /* 0x0000009816187211 */ /* 0x080fe200078a10ff */
[-C--:B------:R-:W-:Y:S01]  /*8890*/  FMUL R161, R28, R11.reuse ;  /* 0x0000000b1ca17220 */ /* 0x080fe20000400000 */
[----:B------:R-:W-:Y:S01]  /*88a0*/  ISETP.GT.AND P0, PT, R5, 0x8, PT ;  /* 0x000000080500780c */ /* 0x000fe20003f04270 */
[----:B------:R-:W-:Y:S01]  /*88b0*/  FMUL R37, R37, R11 ;  /* 0x0000000b25257220 */ /* 0x000fe20000400000 */
[----:B------:R-:W-:Y:S01]  /*88c0*/  LEA.HI.X R25, R22, R153, R23, 0x2, P5 ;  /* 0x0000009916197211 */ /* 0x000fe200028f1417 */
[----:B------:R-:W-:Y:S01]  /*88d0*/  @P1 IMAD.MOV.U32 R22, RZ, RZ, R152 ;  /* 0x000000ffff161224 */ /* 0x000fe200078e0098 */
[C---:B------:R-:W-:Y:S01]  /*88e0*/  ISETP.GT.AND P2, PT, R166.reuse, 0x8, P2 ;  /* 0x00000008a600780c */ /* 0x040fe20001744270 */
[--C-:B------:R-:W-:Y:S01]  /*88f0*/  @P1 IMAD.MOV.U32 R23, RZ, RZ, R153.reuse ;  /* 0x000000ffff171224 */ /* 0x100fe200078e0099 */
[----:B------:R-:W-:Y:S01]  /*8900*/  ISETP.GT.AND P5, PT, R166, RZ, P0 ;  /* 0x000000ffa600720c */ /* 0x000fe200007a4270 */
[----:B------:R1:W-:Y:S01]  /*8910*/  @P4 STG.E desc[UR16][R24.64], R155 ;  /* 0x0000009b18004986 */ /* 0x0003e2000c101910 */
[C---:B------:R-:W-:Y:S01]  /*8920*/  IADD3 R26, P4, R6.reuse, R152, RZ ;  /* 0x00000098061a7210 */ /* 0x040fe20007f9e0ff */
[-C--:B------:R-:W-:Y:S01]  /*8930*/  FMUL R39, R39, R11.reuse ;  /* 0x0000000b27277220 */ /* 0x080fe20000400000 */
[----:B------:R-:W-:Y:S01]  /*8940*/  IADD3 R28, P6, R6, R24, RZ ;  /* 0x00000018061c7210 */ /* 0x000fe20007fde0ff */
[----:B------:R2:W-:Y:S01]  /*8950*/  @P1 STG.E desc[UR16][R22.64+0x20], R157 ;  /* 0x0000209d16001986 */ /* 0x0005e2000c101910 */
[----:B------:R-:W-:Y:S01]  /*8960*/  ISETP.GT.AND P1, PT, R5, 0x9, PT ;  /* 0x000000090500780c */ /* 0x000fe20003f24270 */
[----:B------:R-:W-:Y:S01]  /*8970*/  IMAD.X R27, R4, 0x1, R153, P4 ;  /* 0x00000001041b7824 */ /* 0x000fe200020e0699 */
[C---:B------:R-:W-:Y:S01]  /*8980*/  ISETP.GT.AND P0, PT, R166.reuse, 0x8, P0 ;  /* 0x00000008a600780c */ /* 0x040fe20000704270 */
[-C--:B------:R-:W-:Y:S01]  /*8990*/  FMUL R41, R41, R11.reuse ;  /* 0x0000000b29297220 */ /* 0x080fe20000400000 */
[----:B------:R-:W-:Y:S01]  /*89a0*/  ISETP.GT.AND P4, PT, R166, RZ, P1 ;  /* 0x000000ffa600720c */ /* 0x000fe20000f84270 */
[----:B------:R3:W-:Y:S01]  /*89b0*/  @P2 STG.E desc[UR16][R24.64+0x20], R159 ;  /* 0x0000209f18002986 */ /* 0x0007e2000c101910 */
[----:B0-----:R-:W-:Y:S01]  /*89c0*/  IADD3 R21, P2, R6, 0x20, RZ ;  /* 0x0000002006157810 */ /* 0x001fe20007f5e0ff */
[-C--:B-1----:R-:W-:Y:S01]  /*89d0*/  FMUL R155, R30, R11.reuse ;  /* 0x0000000b1e9b7220 */ /* 0x082fe20000400000 */
[----:B------:R-:W-:Y:S01]  /*89e0*/  ISETP.GT.AND P1, PT, R166, 0x8, P1 ;  /* 0x00000008a600780c */ /* 0x000fe20000f24270 */
[----:B------:R-:W-:Y:S01]  /*89f0*/  @P5 STG.E desc[UR16][R26.64], R161 ;  /* 0x000000a11a005986 */ /* 0x000fe2000c101910 */
[----:B------:R-:W-:Y:S01]  /*8a00*/  IADD3 R152, P5, R21, R152, RZ ;  /* 0x0000009815987210 */ /* 0x000fe20007fbe0ff */
[----:B--2---:R-:W-:Y:S01]  /*8a10*/  FMUL R23, R29, R11 ;  /* 0x0000000b1d177220 */ /* 0x004fe20000400000 */
[----:B------:R-:W-:-:S02]  /*8a20*/  IMAD.X R29, R4, 0x1, R25, P6 ;  /* 0x00000001041d7824 */ /* 0x000fc400030e0619 */
[-C--:B------:R-:W-:Y:S01]  /*8a30*/  FMUL R157, R31, R11.reuse ;  /* 0x0000000b1f9d7220 */ /* 0x080fe20000400000 */
[----:B------:R-:W-:Y:S01]  /*8a40*/  IMAD.X R22, RZ, RZ, R4, P2 ;  /* 0x000000ffff167224 */ /* 0x000fe200010e0604 */
[----:B------:R-:W-:Y:S01]  /*8a50*/  ISETP.GT.AND P2, PT, R5, 0x10, PT ;  /* 0x000000100500780c */ /* 0x000fe20003f44270 */
[-C--:B------:R-:W-:Y:S01]  /*8a60*/  FMUL R43, R43, R11.reuse ;  /* 0x0000000b2b2b7220 */ /* 0x080fe20000400000 */
[----:B------:R0:W-:Y:S01]  /*8a70*/  @P4 STG.E desc[UR16][R28.64], R23 ;  /* 0x000000171c004986 */ /* 0x0001e2000c101910 */
[----:B------:R-:W-:Y:S01]  /*8a80*/  IMAD.X R153, R22, 0x1, R153, P5 ;  /* 0x0000000116997824 */ /* 0x000fe200028e0699 */
[----:B---3--:R-:W-:Y:S01]  /*8a90*/  IADD3 R24, P4, R21, R24, RZ ;  /* 0x0000001815187210 */ /* 0x008fe20007f9e0ff */
[-C--:B------:R-:W-:Y:S01]  /*8aa0*/  FMUL R159, R32, R11.reuse ;  /* 0x0000000b209f7220 */ /* 0x080fe20000400000 */
[----:B------:R-:W-:Y:S01]  /*8ab0*/  ISETP.GT.AND P5, PT, R166, RZ, P2 ;  /* 0x000000ffa600720c */ /* 0x000fe200017a4270 */
[-C--:B------:R-:W-:Y:S01]  /*8ac0*/  FMUL R45, R45, R11.reuse ;  /* 0x0000000b2d2d7220 */ /* 0x080fe20000400000 */
[----:B------:R1:W-:Y:S01]  /*8ad0*/  @P0 STG.E desc[UR16][R152.64], R155 ;  /* 0x0000009b98000986 */ /* 0x0003e2000c101910 */
[----:B------:R-:W-:Y:S01]  /*8ae0*/  ISETP.GT.AND P0, PT, R5, 0x11, PT ;  /* 0x000000110500780c */ /* 0x000fe20003f04270 */
[----:B------:R-:W-:Y:S01]  /*8af0*/  IMAD.X R25, R22, 0x1, R25, P4 ;  /* 0x0000000116197824 */ /* 0x000fe200020e0619 */
[----:B------:R-:W-:Y:S01]  /*8b00*/  IADD3 R30, P6, R6, R26, RZ ;  /* 0x0000001a061e7210 */ /* 0x000fe20007fde0ff */
[-C--:B------:R-:W-:Y:S01]  /*8b10*/  FMUL R47, R47, R11.reuse ;  /* 0x0000000b2f2f7220 */ /* 0x080fe20000400000 */
[----:B------:R-:W-:Y:S01]  /*8b20*/  ISETP.GT.AND P4, PT, R166, RZ, P0 ;  /* 0x000000ffa600720c */ /* 0x000fe20000784270 */
[-C--:B0-----:R-:W-:Y:S01]  /*8b30*/  FMUL R23, R33, R11.reuse ;  /* 0x0000000b21177220 */ /* 0x081fe20000400000 */
[----:B------:R0:W-:Y:S01]  /*8b40*/  @P1 STG.E desc[UR16][R24.64], R157 ;  /* 0x0000009d18001986 */ /* 0x0001e2000c101910 */
[----:B------:R-:W-:Y:S01]  /*8b50*/  IMAD.X R31, R4, 0x1, R27, P6 ;  /* 0x00000001041f7824 */ /* 0x000fe200030e061b */
[----:B------:R-:W-:Y:S01]  /*8b60*/  ISETP.GT.AND P1, PT, R166, 0x8, P2 ;  /* 0x00000008a600780c */ /* 0x000fe20001724270 */
[-C--:B------:R-:W-:Y:S01]  /*8b70*/  FMUL R49, R49, R11.reuse ;  /* 0x0000000b31317220 */ /* 0x080fe20000400000 */
[----:B------:R-:W-:Y:S01]  /*8b80*/  IADD3 R32, P2, R6, R28, RZ ;  /* 0x0000001c06207210 */ /* 0x000fe20007f5e0ff */
[-C--:B-1----:R-:W-:Y:S01]  /*8b90*/  FMUL R153, R34, R11.reuse ;  /* 0x0000000b22997220 */ /* 0x082fe20000400000 */
[----:B------:R-:W-:Y:S01]  /*8ba0*/  @P5 STG.E desc[UR16][R30.64], R159 ;  /* 0x0000009f1e005986 */ /* 0x000fe2000c101910 */
[----:B------:R-:W-:Y:S01]  /*8bb0*/  IADD3 R26, P5, R21, R26, RZ ;  /* 0x0000001a151a7210 */ /* 0x000fe20007fbe0ff */
[-C--:B------:R-:W-:Y:S01]  /*8bc0*/  FMUL R155, R35, R11.reuse ;  /* 0x0000000b239b7220 */ /* 0x080fe20000400000 */
[----:B------:R-:W-:Y:S01]  /*8bd0*/  IMAD.X R33, R4, 0x1, R29, P2 ;  /* 0x0000000104217824 */ /* 0x000fe200010e061d */
[----:B------:R-:W-:Y:S01]  /*8be0*/  ISETP.GT.AND P0, PT, R166, 0x8, P0 ;  /* 0x00000008a600780c */ /* 0x000fe20000704270 */
[-C--:B------:R-:W-:Y:S01]  /*8bf0*/  FMUL R51, R51, R11.reuse ;  /* 0x0000000b33337220 */ /* 0x080fe20000400000 */
[----:B------:R-:W-:Y:S01]  /*8c00*/  ISETP.GT.AND P2, PT, R5, 0x18, PT ;  /* 0x000000180500780c */ /* 0x000fe20003f44270 */
[----:B------:R-:W-:Y:S01]  /*8c10*/  IMAD.X R27, R22, 0x1, R27, P5 ;  /* 0x00000001161b7824 */ /* 0x000fe200028e061b */
[----:B------:R1:W-:Y:S01]  /*8c20*/  @P4 STG.E desc[UR16][R32.64], R23 ;  /* 0x0000001720004986 */ /* 0x0003e2000c101910 */
[----:B0-----:R-:W-:Y:S01]  /*8c30*/  IADD3 R24, P4, R21, R28, RZ ;  /* 0x0000001c15187210 */ /* 0x001fe20007f9e0ff */
[-C--:B------:R-:W-:Y:S01]  /*8c40*/  FMUL R157, R36, R11.reuse ;  /* 0x0000000b249d7220 */ /* 0x080fe20000400000 */
[----:B------:R-:W-:Y:S01]  /*8c50*/  ISETP.GT.AND P5, PT, R166, RZ, P2 ;  /* 0x000000ffa600720c */ /* 0x000fe200017a4270 */
[----:B------:R0:W-:Y:S01]  /*8c60*/  @P1 STG.E desc[UR16][R26.64], R153 ;  /* 0x000000991a001986 */ /* 0x0001e2000c101910 */
[----:B------:R-:W-:Y:S01]  /*8c70*/  ISETP.GT.AND P1, PT, R5, 0x19, PT ;  /* 0x000000190500780c */ /* 0x000fe20003f24270 */
[----:B------:R-:W-:Y:S01]  /*8c80*/  IMAD.X R25, R22, 0x1, R29, P4 ;  /* 0x0000000116197824 */ /* 0x000fe200020e061d */
[----:B------:R-:W-:Y:S01]  /*8c90*/  IADD3 R28, P6, R6, R30, RZ ;  /* 0x0000001e061c7210 */ /* 0x000fe20007fde0ff */
[-C--:B------:R-:W-:Y:S01]  /*8ca0*/  FMUL R53, R53, R11.reuse ;  /* 0x0000000b35357220 */ /* 0x080fe20000400000 */
[----:B------:R-:W-:Y:S01]  /*8cb0*/  ISETP.GT.AND P4, PT, R166, RZ, P1 ;  /* 0x000000ffa600720c */ /* 0x000fe20000f84270 */
[-C--:B------:R-:W-:Y:S01]  /*8cc0*/  FMUL R55, R55, R11.reuse ;  /* 0x0000000b37377220 */ /* 0x080fe20000400000 */
[----:B------:R2:W-:Y:S01]  /*8cd0*/  @P0 STG.E desc[UR16][R24.64], R155 ;  /* 0x0000009b18000986 */ /* 0x0005e2000c101910 */
[----:B------:R-:W-:Y:S01]  /*8ce0*/  IMAD.X R29, R4, 0x1, R31, P6 ;  /* 0x00000001041d7824 */ /* 0x000fe200030e061f */
[----:B------:R-:W-:Y:S01]  /*8cf0*/  ISETP.GT.AND P0, PT, R166, 0x8, P2 ;  /* 0x00000008a600780c */ /* 0x000fe20001704270 */
[-C--:B-1----:R-:W-:Y:S01]  /*8d00*/  FMUL R23, R38, R11.reuse ;  /* 0x0000000b26177220 */ /* 0x082fe20000400000 */
[----:B------:R-:W-:Y:S01]  /*8d10*/  IADD3 R34, P2, R6, R32, RZ ;  /* 0x0000002006227210 */ /* 0x000fe20007f5e0ff */
[-C--:B0-----:R-:W-:Y:S01]  /*8d20*/  FMUL R153, R40, R11.reuse ;  /* 0x0000000b28997220 */ /* 0x081fe20000400000 */
        /* <DEDUP_REMOVED lines=9> */
[----:B--2---:R-:W-:Y:S01]  /*8dc0*/  IADD3 R24, P4, R21, R32, RZ ;  /* 0x0000002015187210 */ /* 0x004fe20007f9e0ff */
        /* <DEDUP_REMOVED lines=12> */
[-C--:B0-----:R-:W-:Y:S01]  /*8e90*/  FMUL R37, R44, R11.reuse ;  /* 0x0000000b2c257220 */ /* 0x081fe20000400000 */
        /* <DEDUP_REMOVED lines=10> */
[----:B------:R-:W-:Y:S01]  /*8f40*/  @P4 STG.E desc[UR16][R32.64], R41 ;  /* 0x0000002920004986 */ /* 0x000fe2000c101910 */
        /* <DEDUP_REMOVED lines=13> */
[-C--:B------:R-:W-:Y:S01]  /*9020*/  FMUL R77, R77, R11.reuse ;  /* 0x0000000b4d4d7220 */ /* 0x080fe20000400000 */
[----:B------:R-:W-:Y:S01]  /*9030*/  IADD3 R34, P2, R6, R32, RZ ;  /* 0x0000002006227210 */ /* 0x000fe20007f5e0ff */
[-C--:B0-----:R-:W-:Y:S01]  /*9040*/  FMUL R23, R46, R11.reuse ;  /* 0x0000000b2e177220 */ /* 0x081fe20000400000 */
[----:B------:R0:W-:Y:S01]  /*9050*/  @P5 STG.E desc[UR16][R28.64], R37 ;  /* 0x000000251c005986 */ /* 0x0001e2000c101910 */
        /* <DEDUP_REMOVED lines=8> */
[----:B-1----:R-:W-:Y:S01]  /*90e0*/  IADD3 R24, P4, R21, R32, RZ ;  /* 0x0000002015187210 */ /* 0x002fe20007f9e0ff */
[-C--:B------:R-:W-:Y:S01]  /*90f0*/  FMUL R83, R83, R11.reuse ;  /* 0x0000000b53537220 */ /* 0x080fe20000400000 */
[----:B------:R-:W-:Y:S01]  /*9100*/  ISETP.GT.AND P5, PT, R166, RZ, P2 ;  /* 0x000000ffa600720c */ /* 0x000fe200017a4270 */
[----:B------:R1:W-:Y:S01]  /*9110*/  @P0 STG.E desc[UR16][R26.64], R23 ;  /* 0x000000171a000986 */ /* 0x0003e2000c101910 */
[----:B------:R-:W-:Y:S01]  /*9120*/  ISETP.GT.AND P0, PT, R5, 0x31, PT ;  /* 0x000000310500780c */ /* 0x000fe20003f04270 */
[----:B------:R-:W-:Y:S01]  /*9130*/  IMAD.X R25, R22, 0x1, R33, P4 ;  /* 0x0000000116197824 */ /* 0x000fe200020e0621 */
[----:B------:R-:W-:Y:S01]  /*9140*/  IADD3 R30, P6, R6, R28, RZ ;  /* 0x0000001c061e7210 */ /* 0x000fe20007fde0ff */
[-C--:B0-----:R-:W-:Y:S01]  /*9150*/  FMUL R37, R48, R11.reuse ;  /* 0x0000000b30257220 */ /* 0x081fe20000400000 */
[----:B------:R-:W-:Y:S01]  /*9160*/  ISETP.GT.AND P4, PT, R166, RZ, P0 ;  /* 0x000000ffa600720c */ /* 0x000fe20000784270 */
[-C--:B------:R-:W-:Y:S01]  /*9170*/  FMUL R85, R85, R11.reuse ;  /* 0x0000000b55557220 */ /* 0x080fe20000400000 */
[----:B------:R0:W-:Y:S01]  /*9180*/  @P1 STG.E desc[UR16][R24.64], R47 ;  /* 0x0000002f18001986 */ /* 0x0001e2000c101910 */
[----:B------:R-:W-:Y:S01]  /*9190*/  IMAD.X R31, R4, 0x1, R29, P6 ;  /* 0x00000001041f7824 */ /* 0x000fe200030e061d */
[----:B------:R-:W-:Y:S01]  /*91a0*/  ISETP.GT.AND P1, PT, R166, 0x8, P2 ;  /* 0x00000008a600780c */ /* 0x000fe20001724270 */
[-C--:B------:R-:W-:Y:S01]  /*91b0*/  FMUL R87, R87, R11.reuse ;  /* 0x0000000b57577220 */ /* 0x080fe20000400000 */
[----:B------:R-:W-:Y:S01]  /*91c0*/  IADD3 R32, P2, R6, R34, RZ ;  /* 0x0000002206207210 */ /* 0x000fe20007f5e0ff */
[-C--:B-1----:R-:W-:Y:S01]  /*91d0*/  FMUL R23, R50, R11.reuse ;  /* 0x0000000b32177220 */ /* 0x082fe20000400000 */
        /* <DEDUP_REMOVED lines=9> */
[----:B0-----:R-:W-:Y:S01]  /*9270*/  IADD3 R24, P4, R21, R34, RZ ;  /* 0x0000002215187210 */ /* 0x001fe20007f9e0ff */
[-C--:B------:R-:W-:Y:S01]  /*9280*/  FMUL R93, R93, R11.reuse ;  /* 0x0000000b5d5d7220 */ /* 0x080fe20000400000 */
[----:B------:R-:W-:Y:S01]  /*9290*/  ISETP.GT.AND P5, PT, R166, RZ, P2 ;  /* 0x000000ffa600720c */ /* 0x000fe200017a4270 */
[----:B------:R0:W-:Y:S01]  /*92a0*/  @P1 STG.E desc[UR16][R26.64], R23 ;  /* 0x000000171a001986 */ /* 0x0001e2000c101910 */
[----:B------:R-:W-:Y:S01]  /*92b0*/  ISETP.GT.AND P1, PT, R5, 0x39, PT ;  /* 0x000000390500780c */ /* 0x000fe20003f24270 */
[----:B------:R-:W-:Y:S01]  /*92c0*/  IMAD.X R25, R22, 0x1, R35, P4 ;  /* 0x0000000116197824 */ /* 0x000fe200020e0623 */
[----:B------:R-:W-:Y:S01]  /*92d0*/  IADD3 R28, P6, R6, R30, RZ ;  /* 0x0000001e061c7210 */ /* 0x000fe20007fde0ff */
[-C--:B-1----:R-:W-:Y:S01]  /*92e0*/  FMUL R37, R52, R11.reuse ;  /* 0x0000000b34257220 */ /* 0x082fe20000400000 */
        /* <DEDUP_REMOVED lines=87> */
[----:B------:R-:W-:Y:S01]  /*9860*/  ISETP.GT.AND P2, PT, R5, 0x58, PT ;  /* 0x000000580500780c */ /* 0x000fe20003f44270 */
[-C--:B------:R-:W-:Y:S01]  /*9870*/  FMUL R131, R131, R11.reuse ;  /* 0x0000000b83837220 */ /* 0x080fe20000400000 */
[----:B------:R-:W-:Y:S01]  /*9880*/  ISETP.GT.AND P0, PT, R166, 0x8, P0 ;  /* 0x00000008a600780c */ /* 0x000fe20000704270 */
[----:B------:R-:W-:Y:S01]  /*9890*/  IMAD.X R27, R22, 0x1, R29, P5 ;  /* 0x00000001161b7824 */ /* 0x000fe200028e061d */
[----:B------:R-:W-:Y:S01]  /*98a0*/  @P4 STG.E desc[UR16][R32.64], R65 ;  /* 0x0000004120004986 */ /* 0x000fe2000c101910 */
[----:B------:R-:W-:Y:S01]  /*98b0*/  ISETP.GT.AND P5, PT, R166, RZ, P2 ;  /* 0x000000ffa600720c */ /* 0x000fe200017a4270 */
[-C--:B------:R-:W-:Y:S01]  /*98c0*/  FMUL R133, R133, R11.reuse ;  /* 0x0000000b85857220 */ /* 0x080fe20000400000 */
[----:B0-----:R-:W-:Y:S01]  /*98d0*/  IADD3 R24, P4, R21, R34, RZ ;  /* 0x0000002215187210 */ /* 0x001fe20007f9e0ff */
[----:B------:R0:W-:Y:S01]  /*98e0*/  @P1 STG.E desc[UR16][R26.64], R23 ;  /* 0x000000171a001986 */ /* 0x0001e2000c101910 */
[----:B------:R-:W-:Y:S01]  /*98f0*/  IADD3 R28, P6, R6, R30, RZ ;  /* 0x0000001e061c7210 */ /* 0x000fe20007fde0ff */
[-C--:B-1----:R-:W-:Y:S01]  /*9900*/  FMUL R37, R68, R11.reuse ;  /* 0x0000000b44257220 */ /* 0x082fe20000400000 */
[----:B------:R-:W-:Y:S01]  /*9910*/  ISETP.GT.AND P1, PT, R5, 0x59, PT ;  /* 0x000000590500780c */ /* 0x000fe20003f24270 */
[----:B------:R-:W-:Y:S01]  /*9920*/  IMAD.X R25, R22, 0x1, R35, P4 ;  /* 0x0000000116197824 */ /* 0x000fe200020e0623 */
[----:B------:R-:W-:Y:S01]  /*9930*/  ISETP.GT.AND P2, PT, R166, 0x8, P2 ;  /* 0x00000008a600780c */ /* 0x000fe20001744270 */
[----:B------:R-:W-:Y:S01]  /*9940*/  IMAD.X R29, R4, 0x1, R31, P6 ;  /* 0x00000001041d7824 */ /* 0x000fe200030e061f */
[----:B------:R-:W-:Y:S01]  /*9950*/  ISETP.GT.AND P4, PT, R166, RZ, P1 ;  /* 0x000000ffa600720c */ /* 0x000fe20000f84270 */
[-C--:B------:R-:W-:Y:S01]  /*9960*/  FMUL R135, R135, R11.reuse ;  /* 0x0000000b87877220 */ /* 0x080fe20000400000 */
[----:B------:R1:W-:Y:S01]  /*9970*/  @P0 STG.E desc[UR16][R24.64], R67 ;  /* 0x0000004318000986 */ /* 0x0003e2000c101910 */
[----:B------:R-:W-:Y:S01]  /*9980*/  IADD3 R34, P0, R6, R32, RZ ;  /* 0x0000002006227210 */ /* 0x000fe20007f1e0ff */
[-C--:B------:R-:W-:Y:S01]  /*9990*/  FMUL R137, R137, R11.reuse ;  /* 0x0000000b89897220 */ /* 0x080fe20000400000 */
[----:B------:R-:W-:Y:S01]  /*99a0*/  ISETP.GT.AND P1, PT, R166, 0x8, P1 ;  /* 0x00000008a600780c */ /* 0x000fe20000f24270 */
[----:B------:R2:W-:Y:S01]  /*99b0*/  @P5 STG.E desc[UR16][R28.64], R37 ;  /* 0x000000251c005986 */ /* 0x0005e2000c101910 */
[----:B0-----:R-:W-:Y:S01]  /*99c0*/  IADD3 R26, P5, R21, R30, RZ ;  /* 0x0000001e151a7210 */ /* 0x001fe20007fbe0ff */
[----:B------:R-:W-:Y:S01]  /*99d0*/  IMAD.X R35, R4, 0x1, R33, P0 ;  /* 0x0000000104237824 */ /* 0x000fe200000e0621 */
[----:B------:R-:W-:Y:S01]  /*99e0*/  ISETP.GT.AND P0, PT, R5, 0x60, PT ;  /* 0x000000600500780c */ /* 0x000fe20003f04270 */
[-C--:B------:R-:W-:Y:S01]  /*99f0*/  FMUL R23, R70, R11.reuse ;  /* 0x0000000b46177220 */ /* 0x080fe20000400000 */
[----:B------:R-:W-:Y:S01]  /*9a00*/  IADD3 R30, P6, R6, R28, RZ ;  /* 0x0000001c061e7210 */ /* 0x000fe20007fde0ff */
[----:B------:R-:W-:Y:S01]  /*9a10*/  IMAD.X R27, R22, 0x1, R31, P5 ;  /* 0x00000001161b7824 */ /* 0x000fe200028e061f */
[----:B------:R-:W-:Y:S01]  /*9a20*/  @P4 STG.E desc[UR16][R34.64], R69 ;  /* 0x0000004522004986 */ /* 0x000fe2000c101910 */
[----:B-1----:R-:W-:Y:S01]  /*9a30*/  IADD3 R24, P5, R21, R32, RZ ;  /* 0x0000002015187210 */ /* 0x002fe20007fbe0ff */
[----:B------:R-:W-:Y:S01]  /*9a40*/  FMUL R139, R139, R11 ;  /* 0x0000000b8b8b7220 */ /* 0x000fe20000400000 */
[----:B------:R-:W-:Y:S01]  /*9a50*/  ISETP.GT.AND P4, PT, R166, RZ, P0 ;  /* 0x000000ffa600720c */ /* 0x000fe20000784270 */
[----:B------:R0:W-:Y:S01]  /*9a60*/  @P2 STG.E desc[UR16][R26.64], R23 ;  /* 0x000000171a002986 */ /* 0x0001e2000c101910 */
[----:B------:R-:W-:Y:S01]  /*9a70*/  ISETP.GT.AND P2, PT, R5, 0x61, PT ;  /* 0x000000610500780c */ /* 0x000fe20003f44270 */
[----:B------:R-:W-:-:S02]  /*9a80*/  IMAD.X R25, R22, 0x1, R33, P5 ;  /* 0x0000000116197824 */ /* 0x000fc400028e0621 */
[-C--:B--2---:R-:W-:Y:S01]  /*9a90*/  FMUL R37, R72, R11.reuse ;  /* 0x0000000b48257220 */ /* 0x084fe20000400000 */
[----:B------:R-:W-:Y:S01]  /*9aa0*/  IMAD.X R31, R4, 0x1, R29, P6 ;  /* 0x00000001041f7824 */ /* 0x000fe200030e061d */
[----:B------:R-:W-:Y:S01]  /*9ab0*/  ISETP.GT.AND P5, PT, R166, RZ, P2 ;  /* 0x000000ffa600720c */ /* 0x000fe200017a4270 */
[-C--:B------:R-:W-:Y:S01]  /*9ac0*/  FMUL R141, R141, R11.reuse ;  /* 0x0000000b8d8d7220 */ /* 0x080fe20000400000 */
[----:B------:R1:W-:Y:S01]  /*9ad0*/  @P1 STG.E desc[UR16][R24.64], R71 ;  /* 0x0000004718001986 */ /* 0x0003e2000c101910 */
[----:B------:R-:W-:Y:S01]  /*9ae0*/  IADD3 R32, P1, R6, R34, RZ ;  /* 0x0000002206207210 */ /* 0x000fe20007f3e0ff */
[-C--:B------:R-:W-:Y:S01]  /*9af0*/  FMUL R143, R143, R11.reuse ;  /* 0x0000000b8f8f7220 */ /* 0x080fe20000400000 */
[----:B------:R-:W-:Y:S01]  /*9b00*/  ISETP.GT.AND P0, PT, R166, 0x8, P0 ;  /* 0x00000008a600780c */ /* 0x000fe20000704270 */
[-C--:B------:R-:W-:Y:S01]  /*9b10*/  FMUL R145, R145, R11.reuse ;  /* 0x0000000b91917220 */ /* 0x080fe20000400000 */
[----:B------:R2:W-:Y:S01]  /*9b20*/  @P4 STG.E desc[UR16][R30.64], R37 ;  /* 0x000000251e004986 */ /* 0x0005e2000c101910 */
[----:B0-----:R-:W-:Y:S01]  /*9b30*/  IADD3 R26, P4, R21, R28, RZ ;  /* 0x0000001c151a7210 */ /* 0x001fe20007f9e0ff */
[----:B------:R-:W-:Y:S01]  /*9b40*/  IMAD.X R33, R4, 0x1, R35, P1 ;  /* 0x0000000104217824 */ /* 0x000fe200008e0623 */
[----:B------:R-:W-:Y:S01]  /*9b50*/  ISETP.GT.AND P1, PT, R5, 0x68, PT ;  /* 0x000000680500780c */ /* 0x000fe20003f24270 */
[-C--:B------:R-:W-:Y:S01]  /*9b60*/  FMUL R23, R74, R11.reuse ;  /* 0x0000000b4a177220 */ /* 0x080fe20000400000 */
[----:B------:R-:W-:Y:S01]  /*9b70*/  ISETP.GT.AND P2, PT, R166, 0x8, P2 ;  /* 0x00000008a600780c */ /* 0x000fe20001744270 */
        /* <DEDUP_REMOVED lines=9> */
[-C--:B--2---:R-:W-:Y:S01]  /*9c10*/  FMUL R37, R76, R11.reuse ;  /* 0x0000000b4c257220 */ /* 0x084fe20000400000 */
[----:B------:R-:W-:Y:S01]  /*9c20*/  ISETP.GT.AND P5, PT, R166, RZ, P0 ;  /* 0x000000ffa600720c */ /* 0x000fe200007a4270 */
[-C--:B------:R-:W-:Y:S01]  /*9c30*/  FMUL R149, R149, R11.reuse ;  /* 0x0000000b95957220 */ /* 0x080fe20000400000 */
[----:B------:R1:W-:Y:S01]  /*9c40*/  @P2 STG.E desc[UR16][R24.64], R75 ;  /* 0x0000004b18002986 */ /* 0x0003e2000c101910 */
[----:B------:R-:W-:Y:S01]  /*9c50*/  IMAD.X R29, R4, 0x1, R31, P6 ;  /* 0x00000001041d7824 */ /* 0x000fe200030e061f */
[----:B------:R-:W-:Y:S01]  /*9c60*/  IADD3 R34, P2, R6, R32, RZ ;  /* 0x0000002006227210 */ /* 0x000fe20007f5e0ff */
[-C--:B------:R-:W-:Y:S01]  /*9c70*/  FMUL R151, R151, R11.reuse ;  /* 0x0000000b97977220 */ /* 0x080fe20000400000 */
[----:B------:R-:W-:Y:S01]  /*9c80*/  ISETP.GT.AND P1, PT, R166, 0x8, P1 ;  /* 0x00000008a600780c */ /* 0x000fe20000f24270 */
[----:B0-----:R-:W-:Y:S01]  /*9c90*/  FMUL R23, R78, R11 ;  /* 0x0000000b4e177220 */ /* 0x001fe20000400000 */
[----:B------:R0:W-:Y:S01]  /*9ca0*/  @P4 STG.E desc[UR16][R28.64], R37 ;  /* 0x000000251c004986 */ /* 0x0001e2000c101910 */
[----:B------:R-:W-:Y:S01]  /*9cb0*/  IADD3 R26, P4, R21, R30, RZ ;  /* 0x0000001e151a7210 */ /* 0x000fe20007f9e0ff */
[----:B------:R-:W-:Y:S01]  /*9cc0*/  IMAD.X R35, R4, 0x1, R33, P2 ;  /* 0x0000000104237824 */ /* 0x000fe200010e0621 */
[----:B------:R-:W-:-:S02]  /*9cd0*/  ISETP.GT.AND P2, PT, R5, 0x70, PT ;  /* 0x000000700500780c */ /* 0x000fc40003f44270 */
[----:B------:R-:W-:Y:S01]  /*9ce0*/  ISETP.GT.AND P0, PT, R166, 0x8, P0 ;  /* 0x00000008a600780c */ /* 0x000fe20000704270 */
[----:B------:R-:W-:Y:S01]  /*9cf0*/  IMAD.X R27, R22, 0x1, R31, P4 ;  /* 0x00000001161b7824 */ /* 0x000fe200020e061f */
[----:B------:R-:W-:Y:S01]  /*9d00*/  @P5 STG.E desc[UR16][R34.64], R77 ;  /* 0x0000004d22005986 */ /* 0x000fe2000c101910 */
[----:B-1----:R-:W-:Y:S02]  /*9d10*/  IADD3 R24, P5, R21, R32, RZ ;  /* 0x0000002015187210 */ /* 0x002fe40007fbe0ff */
[----:B------:R-:W-:Y:S01]  /*9d20*/  ISETP.GT.AND P4, PT, R166, RZ, P2 ;  /* 0x000000ffa600720c */ /* 0x000fe20001784270 */
[----:B------:R1:W-:Y:S01]  /*9d30*/  @P1 STG.E desc[UR16][R26.64], R23 ;  /* 0x000000171a001986 */ /* 0x0003e2000c101910 */
[----:B------:R-:W-:Y:S01]  /*9d40*/  ISETP.GT.AND P1, PT, R5, 0x71, PT ;  /* 0x000000710500780c */ /* 0x000fe20003f24270 */
[----:B------:R-:W-:Y:S01]  /*9d50*/  IMAD.X R25, R22, 0x1, R33, P5 ;  /* 0x0000000116197824 */ /* 0x000fe200028e0621 */
[----:B------:R-:W-:Y:S01]  /*9d60*/  IADD3 R30, P6, R6, R28, RZ ;  /* 0x0000001c061e7210 */ /* 0x000fe20007fde0ff */
[----:B0-----:R-:W-:Y:S01]  /*9d70*/  FMUL R37, R80, R11 ;  /* 0x0000000b50257220 */ /* 0x001fe20000400000 */
[----:B------:R-:W-:-:S02]  /*9d80*/  ISETP.GT.AND P5, PT, R166, RZ, P1 ;  /* 0x000000ffa600720c */ /* 0x000fc40000fa4270 */
[----:B------:R0:W-:Y:S01]  /*9d90*/  @P0 STG.E desc[UR16][R24.64], R79 ;  /* 0x0000004f18000986 */ /* 0x0001e2000c101910 */
[----:B------:R-:W-:Y:S01]  /*9da0*/  IMAD.X R31, R4, 0x1, R29, P6 ;  /* 0x00000001041f7824 */ /* 0x000fe200030e061d */
[----:B------:R-:W-:Y:S02]  /*9db0*/  IADD3 R32, P0, R6, R34, RZ ;  /* 0x0000002206207210 */ /* 0x000fe40007f1e0ff */
[----:B------:R-:W-:Y:S01]  /*9dc0*/  ISETP.GT.AND P2, PT, R166, 0x8, P2 ;  /* 0x00000008a600780c */ /* 0x000fe20001744270 */
[----:B-1----:R-:W-:Y:S01]  /*9dd0*/  FMUL R23, R82, R11 ;  /* 0x0000000b52177220 */ /* 0x002fe20000400000 */
[----:B------:R1:W-:Y:S01]  /*9de0*/  @P4 STG.E desc[UR16][R30.64], R37 ;  /* 0x000000251e004986 */ /* 0x0003e2000c101910 */
[----:B------:R-:W-:Y:S01]  /*9df0*/  IADD3 R26, P4, R21, R28, RZ ;  /* 0x0000001c151a7210 */ /* 0x000fe20007f9e0ff */
[----:B------:R-:W-:Y:S01]  /*9e00*/  IMAD.X R33, R4, 0x1, R35, P0 ;  /* 0x0000000104217824 */ /* 0x000fe200000e0623 */
[----:B------:R-:W-:Y:S02]  /*9e10*/  ISETP.GT.AND P0, PT, R5, 0x78, PT ;  /* 0x000000780500780c */ /* 0x000fe40003f04270 */
[----:B------:R-:W-:Y:S01]  /*9e20*/  ISETP.GT.AND P1, PT, R166, 0x8, P1 ;  /* 0x00000008a600780c */ /* 0x000fe20000f24270 */
[----:B------:R-:W-:Y:S01]  /*9e30*/  IMAD.X R27, R22, 0x1, R29, P4 ;  /* 0x00000001161b7824 */ /* 0x000fe200020e061d */
[----:B------:R-:W-:Y:S01]  /*9e40*/  @P5 STG.E desc[UR16][R32.64], R81 ;  /* 0x0000005120005986 */ /* 0x000fe2000c101910 */
[----:B0-----:R-:W-:-:S02]  /*9e50*/  IADD3 R24, P5, R21, R34, RZ ;  /* 0x0000002215187210 */ /* 0x001fc40007fbe0ff */
[----:B------:R-:W-:Y:S01]  /*9e60*/  ISETP.GT.AND P4, PT, R166, RZ, P0 ;  /* 0x000000ffa600720c */ /* 0x000fe20000784270 */
[----:B------:R0:W-:Y:S01]  /*9e70*/  @P2 STG.E desc[UR16][R26.64], R23 ;  /* 0x000000171a002986 */ /* 0x0001e2000c101910 */
[----:B------:R-:W-:Y:S01]  /*9e80*/  ISETP.GT.AND P2, PT, R5, 0x79, PT ;  /* 0x000000790500780c */ /* 0x000fe20003f44270 */
[----:B------:R-:W-:Y:S01]  /*9e90*/  IMAD.X R25, R22, 0x1, R35, P5 ;  /* 0x0000000116197824 */ /* 0x000fe200028e0623 */
[----:B------:R-:W-:Y:S01]  /*9ea0*/  IADD3 R28, P6, R6, R30, RZ ;  /* 0x0000001e061c7210 */ /* 0x000fe20007fde0ff */
[----:B-1----:R-:W-:Y:S01]  /*9eb0*/  FMUL R37, R84, R11 ;  /* 0x0000000b54257220 */ /* 0x002fe20000400000 */
[----:B------:R-:W-:Y:S02]  /*9ec0*/  ISETP.GT.AND P5, PT, R166, RZ, P2 ;  /* 0x000000ffa600720c */ /* 0x000fe400017a4270 */
[----:B------:R1:W-:Y:S01]  /*9ed0*/  @P1 STG.E desc[UR16][R24.64], R83 ;  /* 0x0000005318001986 */ /* 0x0003e2000c101910 */
[----:B------:R-:W-:Y:S01]  /*9ee0*/  IMAD.X R29, R4, 0x1, R31, P6 ;  /* 0x00000001041d7824 */ /* 0x000fe200030e061f */
[----:B------:R-:W-:-:S02]  /*9ef0*/  IADD3 R34, P1, R6, R32, RZ ;  /* 0x0000002006227210 */ /* 0x000fc40007f3e0ff */
[----:B------:R-:W-:Y:S01]  /*9f00*/  ISETP.GT.AND P0, PT, R166, 0x8, P0 ;  /* 0x00000008a600780c */ /* 0x000fe20000704270 */
[----:B0-----:R-:W-:Y:S01]  /*9f10*/  FMUL R23, R86, R11 ;  /* 0x0000000b56177220 */ /* 0x001fe20000400000 */
[----:B------:R0:W-:Y:S01]  /*9f20*/  @P4 STG.E desc[UR16][R28.64], R37 ;  /* 0x000000251c004986 */ /* 0x0001e2000c101910 */
[----:B------:R-:W-:Y:S01]  /*9f30*/  IADD3 R26, P4, R21, R30, RZ ;  /* 0x0000001e151a7210 */ /* 0x000fe20007f9e0ff */
[----:B------:R-:W-:Y:S01]  /*9f40*/  IMAD.X R35, R4, 0x1, R33, P1 ;  /* 0x0000000104237824 */ /* 0x000fe200008e0621 */
[----:B------:R-:W-:Y:S02]  /*9f50*/  ISETP.GT.AND P1, PT, R5, 0x80, PT ;  /* 0x000000800500780c */ /* 0x000fe40003f24270 */
[----:B------:R-:W-:Y:S01]  /*9f60*/  ISETP.GT.AND P2, PT, R166, 0x8, P2 ;  /* 0x00000008a600780c */ /* 0x000fe20001744270 */
[----:B------:R-:W-:Y:S01]  /*9f70*/  IMAD.X R27, R22, 0x1, R31, P4 ;  /* 0x00000001161b7824 */ /* 0x000fe200020e061f */
[----:B------:R-:W-:Y:S01]  /*9f80*/  @P5 STG.E desc[UR16][R34.64], R85 ;  /* 0x0000005522005986 */ /* 0x000fe2000c101910 */
[----:B-1----:R-:W-:-:S02]  /*9f90*/  IADD3 R24, P5, R21, R32, RZ ;  /* 0x0000002015187210 */ /* 0x002fc40007fbe0ff */
[----:B------:R-:W-:Y:S01]  /*9fa0*/  ISETP.GT.AND P4, PT, R166, RZ, P1 ;  /* 0x000000ffa600720c */ /* 0x000fe20000f84270 */
[----:B------:R1:W-:Y:S01]  /*9fb0*/  @P0 STG.E desc[UR16][R26.64], R23 ;  /* 0x000000171a000986 */ /* 0x0003e2000c101910 */
[----:B------:R-:W-:Y:S01]  /*9fc0*/  ISETP.GT.AND P0, PT, R5, 0x81, PT ;  /* 0x000000810500780c */ /* 0x000fe20003f04270 */
[----:B------:R-:W-:Y:S01]  /*9fd0*/  IMAD.X R25, R22, 0x1, R33, P5 ;  /* 0x0000000116197824 */ /* 0x000fe200028e0621 */
[----:B------:R-:W-:Y:S01]  /*9fe0*/  IADD3 R30, P6, R6, R28, RZ ;  /* 0x0000001c061e7210 */ /* 0x000fe20007fde0ff */
[----:B0-----:R-:W-:Y:S01]  /*9ff0*/  FMUL R37, R88, R11 ;  /* 0x0000000b58257220 */ /* 0x001fe20000400000 */
[----:B------:R-:W-:Y:S02]  /*a000*/  ISETP.GT.AND P5, PT, R166, RZ, P0 ;  /* 0x000000ffa600720c */ /* 0x000fe400007a4270 */
[----:B------:R0:W-:Y:S01]  /*a010*/  @P2 STG.E desc[UR16][R24.64], R87 ;  /* 0x0000005718002986 */ /* 0x0001e2000c101910 */
[----:B------:R-:W-:Y:S01]  /*a020*/  IMAD.X R31, R4, 0x1, R29, P6 ;  /* 0x00000001041f7824 */ /* 0x000fe200030e061d */
[----:B------:R-:W-:-:S02]  /*a030*/  IADD3 R32, P2, R6, R34, RZ ;  /* 0x0000002206207210 */ /* 0x000fc40007f5e0ff */
        /* <DEDUP_REMOVED lines=249> */
[----:B------:R-:W-:-:S02]  /*afd0*/  ISETP.GT.AND P4, PT, R166, RZ, P2 ;  /* 0x000000ffa600720c */ /* 0x000fc40001784270 */
        /* <DEDUP_REMOVED lines=8> */
[----:B------:R-:W-:Y:S02]  /*b060*/  ISETP.GT.AND P5, PT, R166, RZ, P1 ;  /* 0x000000ffa600720c */ /* 0x000fe40000fa4270 */
[----:B------:R1:W-:Y:S01]  /*b070*/  @P0 STG.E desc[UR16][R24.64], R139 ;  /* 0x0000008b18000986 */ /* 0x0003e2000c101910 */
[----:B------:R-:W-:Y:S01]  /*b080*/  IADD3 R34, P0, R6, R32, RZ ;  /* 0x0000002006227210 */ /* 0x000fe20007f1e0ff */
[----:B0-----:R-:W-:-:S02]  /*b090*/  FMUL R23, R142, R11 ;  /* 0x0000000b8e177220 */ /* 0x001fc40000400000 */
[----:B------:R0:W-:Y:S01]  /*b0a0*/  @P4 STG.E desc[UR16][R28.64], R37 ;  /* 0x000000251c004986 */ /* 0x0001e2000c101910 */
[----:B------:R-:W-:Y:S01]  /*b0b0*/  IADD3 R26, P4, R21, R30, RZ ;  /* 0x0000001e151a7210 */ /* 0x000fe20007f9e0ff */
[----:B------:R-:W-:Y:S01]  /*b0c0*/  IMAD.X R35, R4, 0x1, R33, P0 ;  /* 0x0000000104237824 */ /* 0x000fe200000e0621 */
[----:B------:R-:W-:Y:S02]  /*b0d0*/  ISETP.GT.AND P0, PT, R5, 0xf0, PT ;  /* 0x000000f00500780c */ /* 0x000fe40003f04270 */
        /* <DEDUP_REMOVED lines=13> */
[----:B------:R-:W-:Y:S02]  /*b1b0*/  ISETP.GT.AND P6, PT, R166, 0x8, P0 ;  /* 0x00000008a600780c */ /* 0x000fe400007c4270 */
[----:B------:R-:W-:Y:S01]  /*b1c0*/  IADD3 R32, P0, R6, R34, RZ ;  /* 0x0000002206207210 */ /* 0x000fe20007f1e0ff */
[----:B-1----:R-:W-:Y:S01]  /*b1d0*/  FMUL R23, R146, R11 ;  /* 0x0000000b92177220 */ /* 0x002fe20000400000 */
[----:B------:R1:W-:Y:S01]  /*b1e0*/  @P4 STG.E desc[UR16][R30.64], R37 ;  /* 0x000000251e004986 */ /* 0x0003e2000c101910 */
[----:B------:R-:W-:Y:S02]  /*b1f0*/  IADD3 R26, P1, R21, R28, RZ ;  /* 0x0000001c151a7210 */ /* 0x000fe40007f3e0ff */
[----:B------:R-:W-:Y:S01]  /*b200*/  IMAD.X R33, R4, 0x1, R35, P0 ;  /* 0x0000000104217824 */ /* 0x000fe200000e0623 */
[----:B------:R-:W-:-:S02]  /*b210*/  ISETP.GT.AND P0, PT, R5, 0xf8, PT ;  /* 0x000000f80500780c */ /* 0x000fc40003f04270 */
[C---:B0-----:R-:W-:Y:S01]  /*b220*/  IADD3 R24, P4, R21.reuse, R34, RZ ;  /* 0x0000002215187210 */ /* 0x041fe20007f9e0ff */
[----:B------:R-:W-:Y:S01]  /*b230*/  IMAD.X R27, R22, 0x1, R29, P1 ;  /* 0x00000001161b7824 */ /* 0x000fe200008e061d */
[----:B------:R-:W-:Y:S01]  /*b240*/  @P5 STG.E desc[UR16][R32.64], R145 ;  /* 0x0000009120005986 */ /* 0x000fe2000c101910 */
[-C--:B------:R-:W-:Y:S02]  /*b250*/  IADD3 R28, P5, R6, R30.reuse, RZ ;  /* 0x0000001e061c7210 */ /* 0x080fe40007fbe0ff */
[----:B------:R-:W-:Y:S01]  /*b260*/  IMAD.X R25, R22, 0x1, R35, P4 ;  /* 0x0000000116197824 */ /* 0x000fe200020e0623 */
[----:B------:R-:W-:Y:S01]  /*b270*/  IADD3 R34, P4, R21, R30, RZ ;  /* 0x0000001e15227210 */ /* 0x000fe20007f9e0ff */
[----:B------:R0:W-:Y:S01]  /*b280*/  @P6 STG.E desc[UR16][R26.64], R23 ;  /* 0x000000171a006986 */ /* 0x0001e2000c101910 */
[----:B------:R-:W-:Y:S01]  /*b290*/  ISETP.GT.AND P1, PT, R5, 0xf9, PT ;  /* 0x000000f90500780c */ /* 0x000fe20003f24270 */
[--C-:B------:R-:W-:Y:S01]  /*b2a0*/  IMAD.X R29, R4, 0x1, R31.reuse, P5 ;  /* 0x00000001041d7824 */ /* 0x100fe200028e061f */
[----:B------:R-:W-:Y:S01]  /*b2b0*/  ISETP.GT.AND P2, PT, R166, 0x8, P2 ;  /* 0x00000008a600780c */ /* 0x000fe20001744270 */
[----:B------:R-:W-:Y:S01]  /*b2c0*/  IMAD.X R35, R22, 0x1, R31, P4 ;  /* 0x0000000116237824 */ /* 0x000fe200020e061f */
[----:B------:R-:W-:-:S02]  /*b2d0*/  ISETP.GT.AND P6, PT, R166, RZ, P0 ;  /* 0x000000ffa600720c */ /* 0x000fc400007c4270 */
[-C--:B-1----:R-:W-:Y:S02]  /*b2e0*/  IADD3 R30, P5, R6, R32.reuse, RZ ;  /* 0x00000020061e7210 */ /* 0x082fe40007fbe0ff */
[C---:B------:R-:W-:Y:S02]  /*b2f0*/  ISETP.GT.AND P4, PT, R166.reuse, RZ, P1 ;  /* 0x000000ffa600720c */ /* 0x040fe40000f84270 */
[----:B------:R-:W-:Y:S01]  /*b300*/  ISETP.GT.AND P0, PT, R166, 0x8, P0 ;  /* 0x00000008a600780c */ /* 0x000fe20000704270 */
[--C-:B------:R-:W-:Y:S01]  /*b310*/  IMAD.X R31, R4, 0x1, R33.reuse, P5 ;  /* 0x00000001041f7824 */ /* 0x100fe200028e0621 */
[----:B------:R-:W-:Y:S01]  /*b320*/  ISETP.GT.AND P1, PT, R166, 0x8, P1 ;  /* 0x00000008a600780c */ /* 0x000fe20000f24270 */
[-C--:B0-----:R-:W-:Y:S01]  /*b330*/  FMUL R23, R150, R11.reuse ;  /* 0x0000000b96177220 */ /* 0x081fe20000400000 */
[----:B------:R-:W-:Y:S01]  /*b340*/  IADD3 R4, P5, R21, R32, RZ ;  /* 0x0000002015047210 */ /* 0x000fe20007fbe0ff */
[----:B------:R-:W-:Y:S01]  /*b350*/  FMUL R21, R148, R11 ;  /* 0x0000000b94157220 */ /* 0x000fe20000400000 */
[----:B------:R0:W-:Y:S03]  /*b360*/  @P2 STG.E desc[UR16][R24.64], R147 ;  /* 0x0000009318002986 */ /* 0x0001e6000c101910 */
[----:B------:R-:W-:Y:S01]  /*b370*/  IMAD.X R5, R22, 0x1, R33, P5 ;  /* 0x0000000116057824 */ /* 0x000fe200028e0621 */
[----:B------:R0:W-:Y:S04]  /*b380*/  @P6 STG.E desc[UR16][R28.64], R21 ;  /* 0x000000151c006986 */ /* 0x0001e8000c101910 */
[----:B------:R0:W-:Y:S04]  /*b390*/  @P4 STG.E desc[UR16][R30.64], R149 ;  /* 0x000000951e004986 */ /* 0x0001e8000c101910 */
[----:B------:R0:W-:Y:S04]  /*b3a0*/  @P0 STG.E desc[UR16][R34.64], R23 ;  /* 0x0000001722000986 */ /* 0x0001e8000c101910 */
[----:B------:R0:W-:Y:S02]  /*b3b0*/  @P1 STG.E desc[UR16][R4.64], R151 ;  /* 0x0000009704001986 */ /* 0x0001e4000c101910 */
.L_x_281:
[----:B------:R-:W-:Y:S05]  /*b3c0*/  BSYNC B0 ;  /* 0x0000000000007941 */ /* 0x000fea0003800000 */
.L_x_29:
[C---:B------:R-:W-:Y:S01]  /*b3d0*/  LEA R2, P0, R8.reuse, R2, 0x1 ;  /* 0x0000000208027211 */ /* 0x040fe200078008ff */
[----:B------:R-:W-:Y:S01]  /*b3e0*/  ULDC.64 UR10, c[0x0][0x750] ;  /* 0x0001d400000a7ab9 */ /* 0x000fe20000000a00 */
[----:B0-----:R-:W-:Y:S01]  /*b3f0*/  IMAD.U32 R4, RZ, RZ, UR9 ;  /* 0x00000009ff047e24 */ /* 0x001fe2000f8e00ff */
[----:B------:R-:W-:Y:S01]  /*b400*/  PRMT R21, RZ, 0x7610, R21 ;  /* 0x00007610ff157816 */ /* 0x000fe20000000015 */
[----:B------:R-:W-:Y:S01]  /*b410*/  IMAD.MOV.U32 R6, RZ, RZ, -0x1 ;  /* 0xffffffffff067424 */ /* 0x000fe200078e00ff */
[----:B------:R-:W-:Y:S01]  /*b420*/  LEA.HI.X R3, R8, R3, R0, 0x1, P0 ;  /* 0x0000000308037211 */ /* 0x000fe200000f0c00 */
[----:B------:R0:W-:Y:S01]  /*b430*/  SYNCS.ARRIVE.TRANS64.A1T0 RZ, [R4+UR19], RZ ;  /* 0x000000ff04ff79a7 */ /* 0x0001e20008100013 */
[----:B------:R-:W-:Y:S01]  /*b440*/  ISETP.GE.U32.AND P0, PT, R2, UR10, PT ;  /* 0x0000000a02007c0c */ /* 0x000fe2000bf06070 */
[----:B------:R-:W-:-:S03]  /*b450*/  IMAD.MOV.U32 R5, RZ, RZ, -0x1 ;  /* 0xffffffffff057424 */ /* 0x000fc600078e00ff */
[----:B------:R-:W-:Y:S01]  /*b460*/  ISETP.GE.U32.AND.EX P0, PT, R3, UR11, PT, P0 ;  /* 0x0000000b03007c0c */ /* 0x000fe2000bf06100 */
[----:B0-----:R-:W-:-:S12]  /*b470*/  IMAD.MOV.U32 R4, RZ, RZ, -0x1 ;  /* 0xffffffffff047424 */ /* 0x001fd800078e00ff */
[----:B------:R-:W-:Y:S05]  /*b480*/  @P0 BRA `(.L_x_282) ;  /* 0x0000000400600947 */ /* 0x000fea0003800000 */
[----:B------:R-:W0:Y:S01]  /*b490*/  S2R R32, SR_CTAID.X ;  /* 0x0000000000207919 */ /* 0x000e220000002500 */
[----:B------:R-:W1:Y:S01]  /*b4a0*/  LDC.64 R26, c[0x0][0x728] ;  /* 0x0001ca00ff1a7b82 */ /* 0x000e620000000a00 */
[----:B------:R-:W-:Y:S01]  /*b4b0*/  ULDC UR10, c[0x0][0x150] ;  /* 0x00005400000a7ab9 */ /* 0x000fe20000000800 */
[----:B------:R-:W-:Y:S01]  /*b4c0*/  IMAD.MOV.U32 R24, RZ, RZ, R2 ;  /* 0x000000ffff187224 */ /* 0x000fe200078e0002 */
[----:B------:R-:W0:Y:S01]  /*b4d0*/  S2R R34, SR_CTAID.Y ;  /* 0x0000000000227919 */ /* 0x000e220000002600 */
[----:B------:R-:W-:-:S04]  /*b4e0*/  IMAD.MOV.U32 R25, RZ, RZ, R3 ;  /* 0x000000ffff197224 */ /* 0x000fc800078e0003 */
[----:B------:R-:W2:Y:S08]  /*b4f0*/  LDC R35, c[0x0][0x144] ;  /* 0x00005100ff237b82 */ /* 0x000eb00000000800 */
[----:B------:R-:W2:Y:S08]  /*b500*/  LDC R6, c[0x0][0x730] ;  /* 0x0001cc00ff067b82 */ /* 0x000eb00000000800 */
[----:B------:R-:W2:Y:S01]  /*b510*/  LDC.64 R30, c[0x0][0x720] ;  /* 0x0001c800ff1e7b82 */ /* 0x000ea20000000a00 */
[----:B-1----:R-:W-:-:S04]  /*b520*/  ISETP.NE.U32.AND P0, PT, R26, RZ, PT ;  /* 0x000000ff1a00720c */ /* 0x002fc80003f05070 */
[----:B------:R-:W-:Y:S02]  /*b530*/  ISETP.NE.AND.EX P0, PT, R27, RZ, PT, P0 ;  /* 0x000000ff1b00720c */ /* 0x000fe40003f05300 */
[----:B0-----:R-:W-:-:S05]  /*b540*/  I2FP.F32.U32 R4, R32 ;  /* 0x0000002000047245 */ /* 0x001fca0000201000 */
[----:B------:R-:W-:-:S04]  /*b550*/  FMUL R4, R4, UR10 ;  /* 0x0000000a04047c20 */ /* 0x000fc80008400000 */
[----:B------:R0:W1:Y:S02]  /*b560*/  F2I.U32.TRUNC.NTZ R33, R4 ;  /* 0x0000000400217305 */ /* 0x000064000020f000 */
[----:B------:R-:W-:Y:S05]  /*b570*/  @!P0 BRA `(.L_x_283) ;  /* 0x0000000000288947 */ /* 0x000fea0003800000 */
[----:B------:R-:W3:Y:S02]  /*b580*/  LDC R5, c[0x0][0x734] ;  /* 0x0001cd00ff057b82 */ /* 0x000ee40000000800 */
[----:B---3--:R-:W-:-:S05]  /*b590*/  IADD3 R21, P0, R2, R5, RZ ;  /* 0x0000000502157210 */ /* 0x008fca0007f1e0ff */
[----:B------:R-:W-:-:S04]  /*b5a0*/  IMAD.X R29, RZ, RZ, R3, P0 ;  /* 0x000000ffff1d7224 */ /* 0x000fc800000e0603 */
[----:B0-----:R-:W-:-:S04]  /*b5b0*/  IMAD.WIDE.U32 R4, R29, R26, RZ ;  /* 0x0000001a1d047225 */ /* 0x001fc800078e00ff */
[----:B------:R-:W-:-:S04]  /*b5c0*/  IMAD.WIDE.U32 R22, P0, R21, R27, R4 ;  /* 0x0000001b15167225 */ /* 0x000fc80007800004 */
[----:B------:R-:W-:-:S04]  /*b5d0*/  IMAD.WIDE.U32 R4, R21, R26, RZ ;  /* 0x0000001a15047225 */ /* 0x000fc800078e00ff */
[----:B------:R-:W-:Y:S01]  /*b5e0*/  IMAD.X R25, RZ, RZ, RZ, P0 ;  /* 0x000000ffff197224 */ /* 0x000fe200000e06ff */
[----:B------:R-:W-:Y:S01]  /*b5f0*/  IADD3 RZ, P0, R5, R22, RZ ;  /* 0x0000001605ff7210 */ /* 0x000fe20007f1e0ff */
[----:B------:R-:W-:-:S04]  /*b600*/  IMAD.MOV.U32 R24, RZ, RZ, R23 ;  /* 0x000000ffff187224 */ /* 0x000fc800078e0017 */
[----:B------:R-:W-:-:S08]  /*b610*/  IMAD.WIDE.U32.X R24, R29, R27, R24, P0 ;  /* 0x0000001b1d187225 */ /* 0x000fd000000e0418 */
.L_x_283:
[----:B------:R-:W3:Y:S01]  /*b620*/  LDC.64 R38, c[0x0][0x740] ;  /* 0x0001d000ff267b82 */ /* 0x000ee20000000a00 */
[-C--:B--2---:R-:W-:Y:S01]  /*b630*/  SHF.R.U64 R28, R24, R6.reuse, R25 ;  /* 0x00000006181c7219 */ /* 0x084fe20000001219 */
[----:B-1----:R-:W-:Y:S01]  /*b640*/  IMAD.MOV R33, RZ, RZ, -R33 ;  /* 0x000000ffff217224 */ /* 0x002fe200078e0a21 */
[----:B0-----:R-:W-:Y:S01]  /*b650*/  SHF.R.U32.HI R4, RZ, R6, R25 ;  /* 0x00000006ff047219 */ /* 0x001fe20000011619 */
[----:B------:R-:W-:Y:S01]  /*b660*/  ULDC UR10, c[0x0][0x154] ;  /* 0x00005500000a7ab9 */ /* 0x000fe20000000800 */
[----:B------:R-:W-:Y:S01]  /*b670*/  IADD3 R21, P0, RZ, -R28, RZ ;  /* 0x8000001cff157210 */ /* 0x000fe20007f1e0ff */
[----:B------:R-:W-:Y:S02]  /*b680*/  IMAD R33, R35, R33, R32 ;  /* 0x0000002123217224 */ /* 0x000fe400078e0220 */
[----:B------:R-:W0:Y:S01]  /*b690*/  LDC R22, c[0x0][0x718] ;  /* 0x0001c600ff167b82 */ /* 0x000e220000000800 */
[----:B------:R-:W-:Y:S02]  /*b6a0*/  IMAD.MOV.U32 R23, RZ, RZ, -0x1 ;  /* 0xffffffffff177424 */ /* 0x000fe400078e00ff */
[----:B------:R-:W-:-:S02]  /*b6b0*/  IMAD.X R5, RZ, RZ, ~R4, P0 ;  /* 0x000000ffff057224 */ /* 0x000fc400000e0e04 */
[----:B------:R-:W-:Y:S02]  /*b6c0*/  IMAD.MOV.U32 R25, RZ, RZ, 0x1 ;  /* 0x00000001ff197424 */ /* 0x000fe400078e00ff */
[-C--:B------:R-:W-:Y:S01]  /*b6d0*/  IMAD R6, R5, R30.reuse, RZ ;  /* 0x0000001e05067224 */ /* 0x080fe200078e02ff */
[----:B------:R-:W1:Y:S01]  /*b6e0*/  LDC R24, c[0x0][0x708] ;  /* 0x0001c200ff187b82 */ /* 0x000e620000000800 */
[----:B------:R-:W-:-:S04]  /*b6f0*/  IMAD.WIDE.U32 R4, R21, R30, R2 ;  /* 0x0000001e15047225 */ /* 0x000fc800078e0002 */
[----:B------:R-:W-:Y:S01]  /*b700*/  IMAD R21, R21, R31, R6 ;  /* 0x0000001f15157224 */ /* 0x000fe200078e0206 */
[----:B------:R-:W-:Y:S02]  /*b710*/  I2FP.F32.U32 R6, R34 ;  /* 0x0000002200067245 */ /* 0x000fe40000201000 */
[----:B------:R-:W2:Y:S01]  /*b720*/  LDC R36, c[0x0][0x758] ;  /* 0x0001d600ff247b82 */ /* 0x000ea20000000800 */
[----:B------:R-:W-:Y:S01]  /*b730*/  IMAD.IADD R5, R5, 0x1, R21 ;  /* 0x0000000105057824 */ /* 0x000fe200078e0215 */
[----:B---3--:R-:W-:Y:S01]  /*b740*/  ISETP.NE.U32.AND P0, PT, R38, RZ, PT ;  /* 0x000000ff2600720c */ /* 0x008fe20003f05070 */
[----:B------:R-:W-:-:S03]  /*b750*/  FMUL R21, R6, UR10 ;  /* 0x0000000a06157c20 */ /* 0x000fc60008400000 */
[----:B------:R-:W-:Y:S01]  /*b760*/  ISETP.NE.AND.EX P0, PT, R39, RZ, PT, P0 ;  /* 0x000000ff2700720c */ /* 0x000fe20003f05300 */
[----:B------:R3:W2:Y:S01]  /*b770*/  F2I.U32.TRUNC.NTZ R29, R21 ;  /* 0x00000015001d7305 */ /* 0x0006a2000020f000 */
[----:B------:R-:W3:Y:S01]  /*b780*/  LDC R31, c[0x0][0x148] ;  /* 0x00005200ff1f7b82 */ /* 0x000ee20000000800 */
[-CC-:B0-----:R-:W-:Y:S02]  /*b790*/  SHF.R.U64 R26, R4, R22.reuse, R5.reuse ;  /* 0x00000016041a7219 */ /* 0x181fe40000001205 */
[----:B------:R-:W-:-:S05]  /*b7a0*/  SHF.R.U32.HI R5, RZ, R22, R5 ;  /* 0x00000016ff057219 */ /* 0x000fca0000011605 */
[----:B------:R-:W0:Y:S01]  /*b7b0*/  LDC R32, c[0x0][0x700] ;  /* 0x0001c000ff207b82 */ /* 0x000e220000000800 */
[-CC-:B-1----:R-:W-:Y:S02]  /*b7c0*/  SHF.R.U64 R6, R26, R24.reuse, R5.reuse ;  /* 0x000000181a067219 */ /* 0x182fe40000001205 */
[----:B------:R-:W-:-:S05]  /*b7d0*/  SHF.R.U32.HI R5, RZ, R24, R5 ;  /* 0x00000018ff057219 */ /* 0x000fca0000011605 */
[----:B------:R-:W1:Y:S01]  /*b7e0*/  LDC R37, c[0x0][0x748] ;  /* 0x0001d200ff257b82 */ /* 0x000e620000000800 */
[-CC-:B--2---:R-:W-:Y:S02]  /*b7f0*/  SHF.R.U64 R30, R6, R36.reuse, R5.reuse ;  /* 0x00000024061e7219 */ /* 0x184fe40000001205 */
[-C--:B------:R-:W-:Y:S02]  /*b800*/  SHF.L.U32 R23, R23, R36.reuse, RZ ;  /* 0x0000002417177219 */ /* 0x080fe400000006ff */
[-C--:B------:R-:W-:Y:S01]  /*b810*/  SHF.R.U32.HI R5, RZ, R36.reuse, R5 ;  /* 0x00000024ff057219 */ /* 0x080fe20000011605 */
[----:B------:R-:W-:Y:S01]  /*b820*/  IMAD.MOV.U32 R4, RZ, RZ, R30 ;  /* 0x000000ffff047224 */ /* 0x000fe200078e001e */
[----:B------:R-:W-:Y:S01]  /*b830*/  SHF.L.U32 R36, R25, R36, RZ ;  /* 0x0000002419247219 */ /* 0x000fe200000006ff */
[----:B------:R-:W2:Y:S01]  /*b840*/  LDC R40, c[0x0][0x738] ;  /* 0x0001ce00ff287b82 */ /* 0x000ea20000000800 */
[----:B------:R-:W-:-:S07]  /*b850*/  LOP3.LUT R35, RZ, R23, RZ, 0x33, !PT ;  /* 0x00000017ff237212 */ /* 0x000fce00078e33ff */
[----:B------:R-:W0:Y:S01]  /*b860*/  LDC R41, c[0x0][0x710] ;  /* 0x0001c400ff297b82 */ /* 0x000e220000000800 */
[----:B------:R-:W-:Y:S05]  /*b870*/  @!P0 BRA `(.L_x_284) ;  /* 0x0000000000288947 */ /* 0x000fea0003800000 */
[----:B---3--:R-:W3:Y:S02]  /*b880*/  LDC R21, c[0x0][0x74c] ;  /* 0x0001d300ff157b82 */ /* 0x008ee40000000800 */
        /* <DEDUP_REMOVED lines=9> */
.L_x_284:
[----:B-1----:R-:W-:Y:S01]  /*b920*/  SHF.R.U64 R4, R4, R37, R5 ;  /* 0x0000002504047219 */ /* 0x002fe20000001205 */
[----:B0-----:R-:W-:Y:S01]  /*b930*/  VIADD R23, R32, 0xffffffff ;  /* 0xffffffff20177836 */ /* 0x001fe20000000000 */
[----:B---3--:R-:W-:Y:S01]  /*b940*/  LOP3.LUT R21, R6, R35, RZ, 0xc0, !PT ;  /* 0x0000002306157212 */ /* 0x008fe200078ec0ff */
[----:B------:R-:W-:Y:S02]  /*b950*/  IMAD.MOV R29, RZ, RZ, -R29 ;  /* 0x000000ffff1d7224 */ /* 0x000fe400078e0a1d */
[----:B------:R-:W-:Y:S01]  /*b960*/  IMAD.MOV R5, RZ, RZ, -R4 ;  /* 0x000000ffff057224 */ /* 0x000fe200078e0a04 */
[----:B------:R-:W-:Y:S01]  /*b970*/  LOP3.LUT R23, R26, R23, RZ, 0xc0, !PT ;  /* 0x000000171a177212 */ /* 0x000fe200078ec0ff */
[----:B------:R-:W-:Y:S02]  /*b980*/  IMAD R6, R36, R4, R21 ;  /* 0x0000000424067224 */ /* 0x000fe400078e0215 */
[----:B------:R-:W-:Y:S02]  /*b990*/  @P3 IMAD R33, R31, R29, R34 ;  /* 0x0000001d1f213224 */ /* 0x000fe400078e0222 */
[----:B--2---:R-:W-:-:S02]  /*b9a0*/  IMAD R4, R5, R40, R30 ;  /* 0x0000002805047224 */ /* 0x004fc400078e021e */
[----:B------:R-:W-:Y:S02]  /*b9b0*/  IMAD R6, R6, R41, R33 ;  /* 0x0000002906067224 */ /* 0x000fe400078e0221 */
[----:B------:R-:W-:Y:S02]  /*b9c0*/  IMAD R23, R4, R32, R23 ;  /* 0x0000002004177224 */ /* 0x000fe400078e0217 */
[----:B------:R-:W-:Y:S02]  /*b9d0*/  IMAD.MOV.U32 R21, RZ, RZ, 0x1 ;  /* 0x00000001ff157424 */ /* 0x000fe400078e00ff */
[----:B------:R-:W-:Y:S01]  /*b9e0*/  IMAD.MOV.U32 R4, RZ, RZ, R28 ;  /* 0x000000ffff047224 */ /* 0x000fe200078e001c */
[----:B------:R-:W-:Y:S02]  /*b9f0*/  SEL R5, R23, R6, !P3 ;  /* 0x0000000617057207 */ /* 0x000fe40005800000 */
[----:B------:R-:W-:-:S07]  /*ba00*/  SEL R6, R6, R23, !P3 ;  /* 0x0000001706067207 */ /* 0x000fce0005800000 */
.L_x_282:
[----:B------:R-:W-:Y:S02]  /*ba10*/  LOP3.LUT P0, RZ, R21, 0xff, RZ, 0xc0, !PT ;  /* 0x000000ff15ff7812 */ /* 0x000fe4000780c0ff */
[----:B------:R-:W-:-:S11]  /*ba20*/  LOP3.LUT R165, R165, 0x1, RZ, 0x3c, !PT ;  /* 0x00000001a5a57812 */ /* 0x000fd600078e3cff */
[----:B------:R-:W-:Y:S05]  /*ba30*/  @P0 BRA `(.L_x_285) ;  /* 0xffffff5c00280947 */ /* 0x000fea000383ffff */
[----:B------:R-:W-:Y:S05]  /*ba40*/  EXIT ;  /* 0x000000000000794d */ /* 0x000fea0003800000 */
.L_x_17:
[----:B------:R-:W-:-:S08]  /*ba50*/  ISETP.NE.AND P0, PT, R19, RZ, PT ;  /* 0x000000ff1300720c */ /* 0x000fd00003f05270 */
[----:B--23-5:R-:W0:-:S00]  /*ba60*/  USETMAXREG.DEALLOC.CTAPOOL 0x28 ;  /* 0x00000028000079c8 */ /* 0x02ce0000080e0500 */
[----:B------:R-:W-:Y:S05]  /*ba70*/  @P0 EXIT ;  /* 0x000000000000094d */ /* 0x000fea0003800000 */
[----:B0-----:R-:W-:Y:S01]  /*ba80*/  LOP3.LUT P0, RZ, R20, 0xff, RZ, 0xc0, !PT ;  /* 0x000000ff14ff7812 */ /* 0x001fe2000780c0ff */
[----:B------:R-:W-:Y:S02]  /*ba90*/  IMAD.MOV.U32 R12, RZ, RZ, 0x1 ;  /* 0x00000001ff0c7424 */ /* 0x000fe400078e00ff */
[----:B------:R-:W-:-:S10]  /*baa0*/  IMAD.MOV.U32 R13, RZ, RZ, RZ ;  /* 0x000000ffff0d7224 */ /* 0x000fd400078e00ff */
[----:B------:R-:W-:Y:S05]  /*bab0*/  @!P0 BRA `(.L_x_286) ;  /* 0x0000000c00608947 */ /* 0x000fea0003800000 */
[----:B------:R-:W0:Y:S01]  /*bac0*/  S2R R17, SR_CgaCtaId ;  /* 0x0000000000117919 */ /* 0x000e220000008800 */
[----:B------:R-:W-:Y:S01]  /*bad0*/  LOP3.LUT P0, RZ, R14, 0x1f, RZ, 0xc0, !PT ;  /* 0x0000001f0eff7812 */ /* 0x000fe2000780c0ff */
[----:B------:R-:W-:Y:S01]  /*bae0*/  ULDC UR5, c[0x0][0x758] ;  /* 0x0001d60000057ab9 */ /* 0x000fe20000000800 */
[----:B------:R-:W-:Y:S01]  /*baf0*/  UMOV UR7, 0xffffffff ;  /* 0xffffffff00077882 */ /* 0x000fe20000000000 */
[----:B------:R-:W-:Y:S01]  /*bb00*/  BSSY B0, `(.L_x_286) ;  /* 0x00000d3000007945 */ /* 0x000fe20003800000 */
[C---:B------:R-:W-:Y:S01]  /*bb10*/  ISETP.NE.AND P2, PT, R15.reuse, RZ, PT ;  /* 0x000000ff0f00720c */ /* 0x040fe20003f45270 */
[----:B------:R-:W-:Y:S01]  /*bb20*/  USHF.L.U32 UR7, UR7, UR5, URZ ;  /* 0x0000000507077299 */ /* 0x000fe2000800063f */
[----:B------:R-:W-:Y:S01]  /*bb30*/  ISETP.NE.OR P0, PT, R15, RZ, !P0 ;  /* 0x000000ff0f00720c */ /* 0x000fe20004705670 */
[----:B------:R-:W-:Y:S01]  /*bb40*/  IMAD.MOV.U32 R15, RZ, RZ, 0x1 ;  /* 0x00000001ff0f7424 */ /* 0x000fe200078e00ff */
[----:B------:R-:W-:Y:S01]  /*bb50*/  LOP3.LUT R14, R7, 0x2, RZ, 0xfc, !PT ;  /* 0x00000002070e7812 */ /* 0x000fe200078efcff */
[----:B------:R-:W-:Y:S01]  /*bb60*/  IMAD.MOV.U32 R12, RZ, RZ, 0x1 ;  /* 0x00000001ff0c7424 */ /* 0x000fe200078e00ff */
[----:B------:R-:W-:Y:S01]  /*bb70*/  ULDC UR4, c[0x0][0x700] ;  /* 0x0001c00000047ab9 */ /* 0x000fe20000000800 */
[----:B------:R-:W-:Y:S01]  /*bb80*/  IMAD.MOV.U32 R13, RZ, RZ, RZ ;  /* 0x000000ffff0d7224 */ /* 0x000fe200078e00ff */
[----:B------:R-:W-:Y:S01]  /*bb90*/  UMOV UR8, 0x1 ;  /* 0x0000000100087882 */ /* 0x000fe20000000000 */
[----:B------:R-:W-:-:S02]  /*bba0*/  UIADD3 UR29, UR6, 0x1, URZ ;  /* 0x00000001061d7890 */ /* 0x000fc4000fffe03f */
[----:B------:R-:W-:Y:S02]  /*bbb0*/  UIADD3 UR4, UR4, -0x1, URZ ;  /* 0xffffffff04047890 */ /* 0x000fe4000fffe03f */
[----:B------:R-:W-:Y:S02]  /*bbc0*/  USHF.L.U32 UR5, UR8, UR5, URZ ;  /* 0x0000000508057299 */ /* 0x000fe4000800063f */
[----:B------:R-:W-:Y:S01]  /*bbd0*/  ULOP3.LUT UR7, URZ, UR7, URZ, 0x33, !UPT ;  /* 0x000000073f077292 */ /* 0x000fe2000f8e333f */
[----:B------:R-:W-:Y:S01]  /*bbe0*/  ULDC.64 UR32, c[0x0][0x198] ;  /* 0x0000660000207ab9 */ /* 0x000fe20000000a00 */
[C---:B0-----:R-:W-:Y:S02]  /*bbf0*/  IMAD.SHL.U32 R16, R17.reuse, 0x80, RZ ;  /* 0x0000008011107824 */ /* 0x041fe400078e00ff */
[----:B------:R-:W-:-:S03]  /*bc00*/  IMAD.SHL.U32 R17, R17, 0x2000, RZ ;  /* 0x0000200011117824 */ /* 0x000fc600078e00ff */
[----:B------:R-:W-:Y:S02]  /*bc10*/  LOP3.LUT R16, R16, 0x80, RZ, 0xc0, !PT ;  /* 0x0000008010107812 */ /* 0x000fe400078ec0ff */
[----:B------:R-:W-:-:S07]  /*bc20*/  LOP3.LUT R17, R17, 0x2000, RZ, 0xc0, !PT ;  /* 0x0000200011117812 */ /* 0x000fce00078ec0ff */
.L_x_298:
[----:B------:R-:W-:-:S03]  /*bc30*/  UMOV UR8, 0xffffffff ;  /* 0xffffffff00087882 */ /* 0x000fc60000000000 */
[----:B------:R-:W-:Y:S05]  /*bc40*/  BRA.DIV UR8, `(.L_x_287) ;  /* 0x00000012084c7947 */ /* 0x000fea000b800000 */
[----:B------:R-:W-:-:S13]  /*bc50*/  ELECT P1, URZ, PT ;  /* 0x00000000003f782f */ /* 0x000fda0003820000 */
.L_x_313:
[----:B------:R-:W0:Y:S01]  /*bc60*/  LDC R10, c[0x0][0x604] ;  /* 0x00018100ff0a7b82 */ /* 0x000e220000000800 */
[----:B------:R-:W-:Y:S01]  /*bc70*/  BSSY B1, `(.L_x_288) ;  /* 0x0000047000017945 */ /* 0x000fe20003800000 */
[----:B0-----:R-:W-:-:S13]  /*bc80*/  ISETP.LT.OR P1, PT, R10, 0x1, !P1 ;  /* 0x000000010a00780c */ /* 0x001fda0004f21670 */
[----:B------:R-:W-:Y:S05]  /*bc90*/  @P1 BRA `(.L_x_289) ;  /* 0x0000000400101947 */ /* 0x000fea0003800000 */
[----:B------:R-:W-:Y:S01]  /*bca0*/  IMAD R19, R5, 0x100, R16 ;  /* 0x0000010005137824 */ /* 0x000fe200078e0210 */
[----:B------:R-:W-:Y:S01]  /*bcb0*/  CS2R R22, SRZ ;  /* 0x0000000000167805 */ /* 0x000fe2000001ff00 */
[----:B------:R-:W-:Y:S02]  /*bcc0*/  IMAD.SHL.U32 R26, R6, 0x40, RZ ;  /* 0x00000040061a7824 */ /* 0x000fe400078e00ff */
[----:B------:R-:W-:Y:S02]  /*bcd0*/  IMAD.U32 R24, RZ, RZ, UR29 ;  /* 0x0000001dff187e24 */ /* 0x000fe4000f8e00ff */
[----:B------:R-:W-:Y:S02]  /*bce0*/  IMAD.MOV.U32 R5, RZ, RZ, R12 ;  /* 0x000000ffff057224 */ /* 0x000fe400078e000c */
[----:B------:R-:W-:Y:S02]  /*bcf0*/  IMAD.MOV.U32 R10, RZ, RZ, R13 ;  /* 0x000000ffff0a7224 */ /* 0x000fe400078e000d */
[----:B------:R-:W-:-:S07]  /*bd00*/  IMAD.MOV.U32 R25, RZ, RZ, RZ ;  /* 0x000000ffff197224 */ /* 0x000fce00078e00ff */
.L_x_293:
[----:B------:R-:W0:Y:S01]  /*bd10*/  S2R R18, SR_CgaCtaId ;  /* 0x0000000000127919 */ /* 0x000e220000008800 */
[----:B------:R-:W-:-:S04]  /*bd20*/  MOV R11, 0x400 ;  /* 0x00000400000b7802 */ /* 0x000fc80000000f00 */
[----:B0-----:R-:W-:Y:S02]  /*bd30*/  LEA R21, R18, R11, 0x18 ;  /* 0x0000000b12157211 */ /* 0x001fe400078ec0ff */
[----:B------:R-:W-:Y:S01]  /*bd40*/  SHF.L.U32 R11, R5, 0x1f, RZ ;  /* 0x0000001f050b7819 */ /* 0x000fe200000006ff */
[----:B------:R-:W0:Y:S02]  /*bd50*/  @!P2 LDC R18, c[0x0][0x640] ;  /* 0x00019000ff12ab82 */ /* 0x000e240000000800 */
[----:B------:R-:W-:-:S04]  /*bd60*/  IMAD R20, R10, 0x8, R21 ;  /* 0x000000080a147824 */ /* 0x000fc800078e0215 */
[----:B------:R-:W1:Y:S02]  /*bd70*/  SYNCS.PHASECHK.TRANS64.TRYWAIT P1, [R20+URZ+0x30], R11 ;  /* 0x0000300b140075a7 */ /* 0x000e64000802017f */
[----:B-1----:R-:W-:Y:S05]  /*bd80*/  @!P1 BRA `(.L_x_290) ;  /* 0x00000010001c9947 */ /* 0x002fea0003800000 */
.L_x_314:
[----:B-1----:R-:W-:Y:S01]  /*bd90*/  PRMT R11, R14, 0x9910, RZ ;  /* 0x000099100e0b7816 */ /* 0x002fe200000000ff */
[----:B0-----:R0:W-:Y:S03]  /*bda0*/  @!P2 SYNCS.ARRIVE.TRANS64 RZ, [R20+URZ], R18 ;  /* 0x0000001214ffa9a7 */ /* 0x0011e6000800003f */
[----:B------:R-:W-:-:S13]  /*bdb0*/  ISETP.NE.AND P1, PT, R11, 0x2, PT ;  /* 0x000000020b00780c */ /* 0x000fda0003f25270 */
[----:B0-----:R-:W-:Y:S05]  /*bdc0*/  @P1 BRA `(.L_x_291) ;  /* 0x0000000000041947 */ /* 0x001fea0003800000 */
[----:B------:R-:W-:Y:S01]  /*bdd0*/  BPT.TRAP 0x1 ;  /* 0x000000040000795c */ /* 0x000fe20000300000 */
.L_x_291:
[----:B------:R-:W-:Y:S05]  /*bde0*/  @P0 BRA `(.L_x_292) ;  /* 0x0000000000040947 */ /* 0x000fea0003800000 */
[----:B------:R-:W-:Y:S01]  /*bdf0*/  BPT.TRAP 0x1 ;  /* 0x000000040000795c */ /* 0x000fe20000300000 */
.L_x_292:
[----:B------:R-:W-:Y:S01]  /*be00*/  IMAD R11, R10, 0x4000, R17 ;  /* 0x000040000a0b7824 */ /* 0x000fe200078e0211 */
[----:B------:R-:W-:Y:S01]  /*be10*/  R2UR UR25, R20 ;  /* 0x00000000141972ca */ /* 0x000fe200000e0000 */
[--C-:B------:R-:W-:Y:S01]  /*be20*/  IMAD R18, R10, 0x1000, R21.reuse ;  /* 0x000010000a127824 */ /* 0x100fe200078e0215 */
[----:B------:R-:W-:Y:S01]  /*be30*/  R2UR UR28, R4 ;  /* 0x00000000041c72ca */ /* 0x000fe200000e0000 */
[--C-:B------:R-:W-:Y:S01]  /*be40*/  IMAD R11, R11, 0x2, R21.reuse ;  /* 0x000000020b0b7824 */ /* 0x100fe200078e0215 */
[----:B------:R-:W-:Y:S01]  /*be50*/  UIADD3 UR14, UP0, UR32, 0xf0, URZ ;  /* 0x000000f0200e7890 */ /* 0x000fe2000ff1e03f */
[----:B------:R-:W-:Y:S01]  /*be60*/  IMAD R21, R10, 0x200, R21 ;  /* 0x000002000a157824 */ /* 0x000fe200078e0215 */
[----:B------:R-:W-:Y:S01]  /*be70*/  R2UR UR24, R18 ;  /* 0x00000000121872ca */ /* 0x000fe200000e0000 */
[----:B------:R-:W-:Y:S01]  /*be80*/  VIADD R24, R24, 0xffffffff ;  /* 0xffffffff18187836 */ /* 0x000fe20000000000 */
[----:B------:R-:W-:Y:S01]  /*be90*/  R2UR UR16, R11 ;  /* 0x000000000b1072ca */ /* 0x000fe200000e0000 */
[----:B------:R-:W-:Y:S01]  /*bea0*/  UIADD3 UR22, UP1, UR32, 0x1f0, URZ ;  /* 0x000001f020167890 */ /* 0x000fe2000ff3e03f */
[----:B------:R-:W-:Y:S01]  /*beb0*/  R2UR UR8, R21 ;  /* 0x00000000150872ca */ /* 0x000fe200000e0000 */
[----:B------:R-:W-:Y:S01]  /*bec0*/  UIADD3 UR34, UP2, UR32, 0x2f0, URZ ;  /* 0x000002f020227890 */ /* 0x000fe2000ff5e03f */
[----:B------:R-:W-:Y:S01]  /*bed0*/  R2UR UR26, R23 ;  /* 0x00000000171a72ca */ /* 0x000fe200000e0000 */
[----:B------:R-:W-:Y:S01]  /*bee0*/  UIADD3.X UR15, URZ, UR33, URZ, UP0, !UPT ;  /* 0x000000213f0f7290 */ /* 0x000fe200087fe43f */
[----:B------:R-:W-:Y:S01]  /*bef0*/  R2UR UR27, R26 ;  /* 0x000000001a1b72ca */ /* 0x000fe200000e0000 */
[----:B------:R-:W-:Y:S01]  /*bf00*/  UIADD3.X UR23, URZ, UR33, URZ, UP1, !UPT ;  /* 0x000000213f177290 */ /* 0x000fe20008ffe43f */
[----:B------:R-:W-:Y:S01]  /*bf10*/  R2UR UR11, R6 ;  /* 0x00000000060b72ca */ /* 0x000fe200000e0000 */
[----:B------:R-:W-:Y:S01]  /*bf20*/  VIADD R10, R10, 0x1 ;  /* 0x000000010a0a7836 */ /* 0x000fe20000000000 */
[----:B------:R-:W-:Y:S01]  /*bf30*/  R2UR UR12, R25 ;  /* 0x00000000190c72ca */ /* 0x000fe200000e0000 */
[----:B------:R-:W-:Y:S01]  /*bf40*/  UIADD3 UR24, UR24, 0x180, URZ ;  /* 0x0000018018187890 */ /* 0x000fe2000fffe03f */
[----:B------:R-:W-:Y:S01]  /*bf50*/  R2UR UR18, R22 ;  /* 0x00000000161272ca */ /* 0x000fe200000e0000 */
[----:B------:R-:W-:Y:S01]  /*bf60*/  UIADD3.X UR35, URZ, UR33, URZ, UP2, !UPT ;  /* 0x000000213f237290 */ /* 0x000fe200097fe43f */
[----:B------:R-:W-:Y:S01]  /*bf70*/  R2UR UR19, R19 ;  /* 0x00000000131372ca */ /* 0x000fe200000e0000 */
[----:B------:R-:W-:Y:S01]  /*bf80*/  UIADD3 UR8, UR8, 0x36180, URZ ;  /* 0x0003618008087890 */ /* 0x000fe2000fffe03f */
[----:B------:R-:W-:Y:S01]  /*bf90*/  ISETP.GT.AND P4, PT, R24, 0x1, PT ;  /* 0x000000011800780c */ /* 0x000fe20003f84270 */
[----:B------:R-:W-:Y:S01]  /*bfa0*/  UIADD3 UR16, UR16, 0x6180, URZ ;  /* 0x0000618010107890 */ /* 0x000fe2000fffe03f */
[C---:B------:R-:W-:Y:S01]  /*bfb0*/  ISETP.NE.AND P1, PT, R10.reuse, 0x6, PT ;  /* 0x000000060a00780c */ /* 0x040fe20003f25270 */
[----:B------:R-:W-:Y:S01]  /*bfc0*/  UMOV UR30, 0x0 ;  /* 0x00000000001e7882 */ /* 0x000fe20000000000 */
[----:B------:R-:W-:Y:S01]  /*bfd0*/  UMOV UR31, 0x10000000 ;  /* 0x10000000001f7882 */ /* 0x000fe20000000000 */
[----:B------:R-:W-:Y:S01]  /*bfe0*/  UMOV UR10, URZ ;  /* 0x0000003f000a7c82 */ /* 0x000fe20008000000 */
[----:B------:R-:W-:Y:S01]  /*bff0*/  UMOV UR9, UR25 ;  /* 0x0000001900097c82 */ /* 0x000fe20008000000 */
[----:B------:R-:W-:Y:S01]  /*c000*/  UMOV UR13, UR28 ;  /* 0x0000001c000d7c82 */ /* 0x000fe20008000000 */
[----:B------:R0:W-:Y:S01]  /*c010*/  UTMALDG.3D [UR24], [UR14], desc[UR30] ;  /* 0x00001e180e0075b4 */ /* 0x0001e20008011000 */
[----:B------:R-:W-:Y:S01]  /*c020*/  UMOV UR21, 0x30000 ;  /* 0x0003000000157882 */ /* 0x000fe20000000000 */
[----:B------:R-:W-:Y:S01]  /*c030*/  UMOV UR17, UR25 ;  /* 0x0000001900117c82 */ /* 0x000fe20008000000 */
[----:B------:R-:W-:Y:S01]  /*c040*/  UMOV UR20, UR28 ;  /* 0x0000001c00147c82 */ /* 0x000fe20008000000 */
[----:B------:R-:W-:Y:S01]  /*c050*/  SEL R18, RZ, 0x1, P1 ;  /* 0x00000001ff127807 */ /* 0x000fe20000800000 */
[----:B------:R-:W-:Y:S01]  /*c060*/  VIADD R25, R25, 0x1 ;  /* 0x0000000119197836 */ /* 0x000fe20000000000 */
[----:B------:R-:W-:Y:S01]  /*c070*/  SEL R10, R10, RZ, P1 ;  /* 0x000000ff0a0a7207 */ /* 0x000fe20000800000 */
[----:B------:R-:W-:Y:S01]  /*c080*/  VIADD R23, R23, 0x20 ;  /* 0x0000002017177836 */ /* 0x000fe20000000000 */
[----:B------:R0:W-:Y:S01]  /*c090*/  UTMALDG.4D [UR8], [UR22], desc[UR30] ;  /* 0x00001e08160075b4 */ /* 0x0001e20008019000 */
[----:B------:R-:W-:Y:S01]  /*c0a0*/  LOP3.LUT R5, R5, R18, RZ, 0x3c, !PT ;  /* 0x0000001205057212 */ /* 0x000fe200078e3cff */
[----:B------:R-:W-:Y:S01]  /*c0b0*/  VIADD R22, R22, 0x40 ;  /* 0x0000004016167836 */ /* 0x000fe20000000000 */
[----:B------:R0:W-:Y:S02]  /*c0c0*/  UTMALDG.3D.MULTICAST [UR16], [UR34], UR21, desc[UR30] ;  /* 0x00001e10220073b4 */ /* 0x0001e40008011815 */
[----:B0-----:R-:W-:Y:S05]  /*c0d0*/  @P4 BRA `(.L_x_293) ;  /* 0xfffffffc000c4947 */ /* 0x001fea000383ffff */
.L_x_289:
[----:B------:R-:W-:Y:S05]  /*c0e0*/  BSYNC B1 ;  /* 0x0000000000017941 */ /* 0x000fea0003800000 */
.L_x_288:
[----:B------:R-:W-:Y:S01]  /*c0f0*/  LOP3.LUT P5, RZ, R15, 0xff, RZ, 0xc0, !PT ;  /* 0x000000ff0fff7812 */ /* 0x000fe200078ac0ff */
[----:B------:R-:W-:Y:S01]  /*c100*/  VIADD R6, R13, UR6 ;  /* 0x000000060d067c36 */ /* 0x000fe20008000000 */
[----:B------:R-:W-:Y:S01]  /*c110*/  ULDC.64 UR8, c[0x0][0x750] ;  /* 0x0001d40000087ab9 */ /* 0x000fe20000000a00 */
[----:B------:R-:W-:Y:S01]  /*c120*/  IMAD.U32 R11, RZ, RZ, UR6 ;  /* 0x00000006ff0b7e24 */ /* 0x000fe2000f8e00ff */
[----:B------:R-:W-:Y:S01]  /*c130*/  UISETP.GE.U32.AND UP0, UPT, UR6, 0x6, UPT ;  /* 0x000000060600788c */ /* 0x000fe2000bf06070 */
[----:B------:R-:W-:Y:S01]  /*c140*/  BSSY B1, `(.L_x_294) ;  /* 0x000006c000017945 */ /* 0x000fe20003800000 */
[----:B------:R-:W-:Y:S02]  /*c150*/  ISETP.GT.U32.AND P1, PT, R6, 0x5, PT ;  /* 0x000000050600780c */ /* 0x000fe40003f24070 */
[----:B------:R-:W-:Y:S02]  /*c160*/  PRMT R15, RZ, 0x7610, R15 ;  /* 0x00007610ff0f7816 */ /* 0x000fe4000000000f */
[----:B------:R-:W-:-:S02]  /*c170*/  ISETP.LT.U32.AND P1, PT, R11, 0x6, P1 ;  /* 0x000000060b00780c */ /* 0x000fc40000f21070 */
[----:B------:R-:W-:Y:S01]  /*c180*/  PLOP3.LUT P4, PT, PT, PT, UP0, 0x80, 0x0 ;  /* 0x000000000000781c */ /* 0x000fe20003f8f008 */
[----:B------:R-:W0:Y:S01]  /*c190*/  @P5 S2R R5, SR_CgaCtaId ;  /* 0x0000000000055919 */ /* 0x000e220000008800 */
[----:B------:R-:W-:-:S04]  /*c1a0*/  @P5 MOV R4, 0x400 ;  /* 0x0000040000045802 */ /* 0x000fc80000000f00 */
[----:B0-----:R-:W-:Y:S01]  /*c1b0*/  @P5 LEA R10, R5, R4, 0x18 ;  /* 0x00000004050a5211 */ /* 0x001fe200078ec0ff */
[----:B------:R-:W-:-:S03]  /*c1c0*/  IMAD.WIDE.U32 R4, R6, -0x55555555, RZ ;  /* 0xaaaaaaab06047825 */ /* 0x000fc600078e00ff */
[----:B------:R0:W-:Y:S01]  /*c1d0*/  @P5 SYNCS.ARRIVE.TRANS64.A1T0 RZ, [R10+URZ+0x98], RZ ;  /* 0x000098ff0aff59a7 */ /* 0x0001e2000810003f */
[----:B------:R-:W-:Y:S01]  /*c1e0*/  IADD3 R2, P5, R2, R8, RZ ;  /* 0x0000000802027210 */ /* 0x000fe20007fbe0ff */
[----:B------:R-:W-:Y:S01]  /*c1f0*/  IMAD.MOV.U32 R4, RZ, RZ, -0x1 ;  /* 0xffffffffff047424 */ /* 0x000fe200078e00ff */
[----:B------:R-:W-:Y:S02]  /*c200*/  SHF.R.U32.HI R11, RZ, 0x2, R5 ;  /* 0x00000002ff0b7819 */ /* 0x000fe40000011605 */
[----:B------:R-:W-:Y:S01]  /*c210*/  SEL R5, RZ, 0x1, !P1 ;  /* 0x00000001ff057807 */ /* 0x000fe20004800000 */
[----:B------:R-:W-:Y:S01]  /*c220*/  IMAD.X R3, R3, 0x1, R0, P5 ;  /* 0x0000000103037824 */ /* 0x000fe200028e0600 */
[----:B------:R-:W-:Y:S01]  /*c230*/  ISETP.GE.U32.AND P1, PT, R2, UR8, PT ;  /* 0x0000000802007c0c */ /* 0x000fe2000bf26070 */
[----:B------:R-:W-:Y:S01]  /*c240*/  IMAD R13, R11, -0x6, R6 ;  /* 0xfffffffa0b0d7824 */ /* 0x000fe200078e0206 */
[----:B------:R-:W-:Y:S01]  /*c250*/  LOP3.LUT R12, R12, R5, RZ, 0x3c, !PT ;  /* 0x000000050c0c7212 */ /* 0x000fe200078e3cff */
[----:B------:R-:W-:Y:S01]  /*c260*/  IMAD.MOV.U32 R6, RZ, RZ, -0x1 ;  /* 0xffffffffff067424 */ /* 0x000fe200078e00ff */
[----:B------:R-:W-:Y:S01]  /*c270*/  ISETP.GE.U32.AND.EX P1, PT, R3, UR9, PT, P1 ;  /* 0x0000000903007c0c */ /* 0x000fe2000bf26110 */
[----:B------:R-:W-:Y:S01]  /*c280*/  IMAD.MOV.U32 R5, RZ, RZ, -0x1 ;  /* 0xffffffffff057424 */ /* 0x000fe200078e00ff */
[----:B------:R-:W-:-:S02]  /*c290*/  @P4 LOP3.LUT R12, R12, 0x1, R11, 0x78, !PT ;  /* 0x000000010c0c4812 */ /* 0x000fc400078e780b */
[----:B0-----:R-:W-:-:S09]  /*c2a0*/  PRMT R10, RZ, 0x7610, R10 ;  /* 0x00007610ff0a7816 */ /* 0x001fd2000000000a */
[----:B------:R-:W-:Y:S05]  /*c2b0*/  @P1 BRA `(.L_x_295) ;  /* 0x0000000400501947 */ /* 0x000fea0003800000 */
[----:B------:R-:W0:Y:S01]  /*c2c0*/  S2R R6, SR_CTAID.X ;  /* 0x0000000000067919 */ /* 0x000e220000002500 */
[----:B------:R-:W-:Y:S01]  /*c2d0*/  ULDC.64 UR8, c[0x0][0x728] ;  /* 0x0001ca0000087ab9 */ /* 0x000fe20000000a00 */
[----:B------:R-:W-:Y:S01]  /*c2e0*/  ULDC UR11, c[0x0][0x730] ;  /* 0x0001cc00000b7ab9 */ /* 0x000fe20000000800 */
[----:B------:R-:W-:Y:S01]  /*c2f0*/  ISETP.NE.U32.AND P1, PT, RZ, UR8, PT ;  /* 0x00000008ff007c0c */ /* 0x000fe2000bf25070 */
[----:B------:R-:W1:Y:S01]  /*c300*/  S2R R19, SR_CTAID.Y ;  /* 0x0000000000137919 */ /* 0x000e620000002600 */
[----:B------:R-:W-:Y:S01]  /*c310*/  ULDC UR12, c[0x0][0x150] ;  /* 0x00005400000c7ab9 */ /* 0x000fe20000000800 */
[----:B------:R-:W-:Y:S01]  /*c320*/  IMAD.MOV.U32 R4, RZ, RZ, R2 ;  /* 0x000000ffff047224 */ /* 0x000fe200078e0002 */
[----:B------:R-:W-:Y:S01]  /*c330*/  ISETP.NE.AND.EX P1, PT, RZ, UR9, PT, P1 ;  /* 0x00000009ff007c0c */ /* 0x000fe2000bf25310 */
[----:B------:R-:W-:Y:S01]  /*c340*/  IMAD.MOV.U32 R5, RZ, RZ, R3 ;  /* 0x000000ffff057224 */ /* 0x000fe200078e0003 */
[----:B0-----:R-:W-:-:S11]  /*c350*/  I2FP.F32.U32 R20, R6 ;  /* 0x0000000600147245 */ /* 0x001fd60000201000 */
[----:B------:R-:W-:Y:S05]  /*c360*/  @!P1 BRA `(.L_x_296) ;  /* 0x0000000000289947 */ /* 0x000fea0003800000 */
[----:B------:R-:W-:Y:S02]  /*c370*/  ULDC UR10, c[0x0][0x734] ;  /* 0x0001cd00000a7ab9 */ /* 0x000fe40000000800 */
[----:B------:R-:W-:-:S05]  /*c380*/  IADD3 R5, P1, R2, UR10, RZ ;  /* 0x0000000a02057c10 */ /* 0x000fca000ff3e0ff */
[----:B------:R-:W-:-:S04]  /*c390*/  IMAD.X R21, RZ, RZ, R3, P1 ;  /* 0x000000ffff157224 */ /* 0x000fc800008e0603 */
[----:B------:R-:W-:-:S04]  /*c3a0*/  IMAD.WIDE.U32 R10, R21, UR8, RZ ;  /* 0x00000008150a7c25 */ /* 0x000fc8000f8e00ff */
[----:B------:R-:W-:-:S04]  /*c3b0*/  IMAD.WIDE.U32 R10, P1, R5, UR9, R10 ;  /* 0x00000009050a7c25 */ /* 0x000fc8000f82000a */
[----:B------:R-:W-:-:S04]  /*c3c0*/  IMAD.WIDE.U32 R4, R5, UR8, RZ ;  /* 0x0000000805047c25 */ /* 0x000fc8000f8e00ff */
[----:B------:R-:W-:Y:S01]  /*c3d0*/  IMAD.MOV.U32 R4, RZ, RZ, R11 ;  /* 0x000000ffff047224 */ /* 0x000fe200078e000b */
[----:B------:R-:W-:Y:S01]  /*c3e0*/  IADD3 RZ, P4, R5, R10, RZ ;  /* 0x0000000a05ff7210 */ /* 0x000fe20007f9e0ff */
[----:B------:R-:W-:-:S04]  /*c3f0*/  IMAD.X R5, RZ, RZ, RZ, P1 ;  /* 0x000000ffff057224 */ /* 0x000fc800008e06ff */
[----:B------:R-:W-:-:S08]  /*c400*/  IMAD.WIDE.U32.X R4, R21, UR9, R4, P4 ;  /* 0x0000000915047c25 */ /* 0x000fd0000a0e0404 */
.L_x_296:
[--C-:B------:R-:W-:Y:S01]  /*c410*/  SHF.R.U64 R18, R4, UR11, R5.reuse ;  /* 0x0000000b04127c19 */ /* 0x100fe20008001205 */
[----:B------:R-:W-:Y:S01]  /*c420*/  FMUL R20, R20, UR12 ;  /* 0x0000000c14147c20 */ /* 0x000fe20008400000 */
[----:B------:R-:W0:Y:S01]  /*c430*/  LDC R21, c[0x0][0x144] ;  /* 0x00005100ff157b82 */ /* 0x000e220000000800 */
[----:B-1----:R-:W-:Y:S01]  /*c440*/  I2FP.F32.U32 R10, R19 ;  /* 0x00000013000a7245 */ /* 0x002fe20000201000 */
[----:B------:R-:W-:Y:S01]  /*c450*/  ULDC UR10, c[0x0][0x154] ;  /* 0x00005500000a7ab9 */ /* 0x000fe20000000800 */
[----:B------:R-:W-:Y:S01]  /*c460*/  SHF.R.U32.HI R4, RZ, UR11, R5 ;  /* 0x0000000bff047c19 */ /* 0x000fe20008011605 */
[----:B------:R-:W-:Y:S01]  /*c470*/  ULDC.64 UR8, c[0x0][0x720] ;  /* 0x0001c80000087ab9 */ /* 0x000fe20000000a00 */
[----:B------:R-:W-:Y:S01]  /*c480*/  IADD3 R5, P1, RZ, -R18, RZ ;  /* 0x80000012ff057210 */ /* 0x000fe20007f3e0ff */
[----:B------:R-:W1:Y:S01]  /*c490*/  F2I.U32.TRUNC.NTZ R20, R20 ;  /* 0x0000001400147305 */ /* 0x000e62000020f000 */
[----:B------:R-:W-:Y:S01]  /*c4a0*/  FMUL R10, R10, UR10 ;  /* 0x0000000a0a0a7c20 */ /* 0x000fe20008400000 */
[----:B------:R-:W2:Y:S01]  /*c4b0*/  LDC R22, c[0x0][0x148] ;  /* 0x00005200ff167b82 */ /* 0x000ea20000000800 */
[----:B------:R-:W-:Y:S01]  /*c4c0*/  ULDC.64 UR10, c[0x0][0x740] ;  /* 0x0001d000000a7ab9 */ /* 0x000fe20000000a00 */
[----:B------:R-:W-:Y:S01]  /*c4d0*/  IMAD.X R4, RZ, RZ, ~R4, P1 ;  /* 0x000000ffff047224 */ /* 0x000fe200008e0e04 */
[----:B------:R-:W-:-:S03]  /*c4e0*/  ISETP.NE.U32.AND P1, PT, RZ, UR10, PT ;  /* 0x0000000aff007c0c */ /* 0x000fc6000bf25070 */
[----:B------:R-:W-:Y:S01]  /*c4f0*/  IMAD R4, R4, UR8, RZ ;  /* 0x0000000804047c24 */ /* 0x000fe2000f8e02ff */
[----:B------:R-:W3:Y:S01]  /*c500*/  F2I.U32.TRUNC.NTZ R10, R10 ;  /* 0x0000000a000a7305 */ /* 0x000ee2000020f000 */
[----:B------:R-:W-:Y:S02]  /*c510*/  ISETP.NE.AND.EX P1, PT, RZ, UR11, PT, P1 ;  /* 0x0000000bff007c0c */ /* 0x000fe4000bf25310 */
[C---:B------:R-:W-:Y:S02]  /*c520*/  IMAD R11, R5.reuse, UR9, R4 ;  /* 0x00000009050b7c24 */ /* 0x040fe4000f8e0204 */
[----:B------:R-:W-:Y:S01]  /*c530*/  IMAD.WIDE.U32 R4, R5, UR8, R2 ;  /* 0x0000000805047c25 */ /* 0x000fe2000f8e0002 */
[----:B------:R-:W-:-:S03]  /*c540*/  ULDC UR8, c[0x0][0x718] ;  /* 0x0001c60000087ab9 */ /* 0x000fc60000000800 */
[----:B-1----:R-:W-:Y:S02]  /*c550*/  IMAD.MOV R20, RZ, RZ, -R20 ;  /* 0x000000ffff147224 */ /* 0x002fe400078e0a14 */
[----:B------:R-:W-:Y:S02]  /*c560*/  IMAD.IADD R5, R5, 0x1, R11 ;  /* 0x0000000105057824 */ /* 0x000fe400078e020b */
[----:B0-----:R-:W-:-:S03]  /*c570*/  IMAD R6, R21, R20, R6 ;  /* 0x0000001415067224 */ /* 0x001fc600078e0206 */
[--C-:B------:R-:W-:Y:S01]  /*c580*/  SHF.R.U64 R20, R4, UR8, R5.reuse ;  /* 0x0000000804147c19 */ /* 0x100fe20008001205 */
[----:B---3--:R-:W-:Y:S01]  /*c590*/  IMAD.MOV R4, RZ, RZ, -R10 ;  /* 0x000000ffff047224 */ /* 0x008fe200078e0a0a */
[----:B------:R-:W-:Y:S01]  /*c5a0*/  SHF.R.U32.HI R5, RZ, UR8, R5 ;  /* 0x00000008ff057c19 */ /* 0x000fe20008011605 */
[----:B------:R-:W-:Y:S02]  /*c5b0*/  ULDC UR8, c[0x0][0x708] ;  /* 0x0001c20000087ab9 */ /* 0x000fe40000000800 */
[----:B--2---:R-:W-:Y:S01]  /*c5c0*/  @P3 IMAD R6, R22, R4, R19 ;  /* 0x0000000416063224 */ /* 0x004fe200078e0213 */
[--C-:B------:R-:W-:Y:S02]  /*c5d0*/  SHF.R.U64 R22, R20, UR8, R5.reuse ;  /* 0x0000000814167c19 */ /* 0x100fe40008001205 */
[----:B------:R-:W-:Y:S01]  /*c5e0*/  SHF.R.U32.HI R5, RZ, UR8, R5 ;  /* 0x00000008ff057c19 */ /* 0x000fe20008011605 */
[----:B------:R-:W-:-:S03]  /*c5f0*/  ULDC UR8, c[0x0][0x758] ;  /* 0x0001d60000087ab9 */ /* 0x000fc60000000800 */
[--C-:B------:R-:W-:Y:S02]  /*c600*/  SHF.R.U64 R19, R22, UR8, R5.reuse ;  /* 0x0000000816137c19 */ /* 0x100fe40008001205 */
[----:B------:R-:W-:-:S03]  /*c610*/  SHF.R.U32.HI R21, RZ, UR8, R5 ;  /* 0x00000008ff157c19 */ /* 0x000fc60008011605 */
[----:B------:R-:W-:Y:S02]  /*c620*/  IMAD.MOV.U32 R10, RZ, RZ, R19 ;  /* 0x000000ffff0a7224 */ /* 0x000fe400078e0013 */
[----:B------:R-:W-:Y:S01]  /*c630*/  IMAD.MOV.U32 R5, RZ, RZ, R21 ;  /* 0x000000ffff057224 */ /* 0x000fe200078e0015 */
[----:B------:R-:W-:Y:S06]  /*c640*/  @!P1 BRA `(.L_x_297) ;  /* 0x00000000002c9947 */ /* 0x000fec0003800000 */
        /* <DEDUP_REMOVED lines=9> */
[----:B------:R-:W-:-:S04]  /*c6e0*/  IMAD.WIDE.U32.X R4, R21, UR11, R4, P4 ;  /* 0x0000000b15047c25 */ /* 0x000fc8000a0e0404 */
[----:B------:R-:W-:-:S07]  /*c6f0*/  IMAD.MOV.U32 R10, RZ, RZ, R4 ;  /* 0x000000ffff0a7224 */ /* 0x000fce00078e0004 */
.L_x_297:
[----:B------:R-:W-:Y:S01]  /*c700*/  ULDC UR8, c[0x0][0x748] ;  /* 0x0001d20000087ab9 */ /* 0x000fe20000000800 */
[----:B------:R-:W-:Y:S01]  /*c710*/  LOP3.LUT R4, R22, UR7, RZ, 0xc0, !PT ;  /* 0x0000000716047c12 */ /* 0x000fe2000f8ec0ff */
[----:B------:R-:W-:Y:S01]  /*c720*/  ULDC UR9, c[0x0][0x710] ;  /* 0x0001c40000097ab9 */ /* 0x000fe20000000800 */
[----:B------:R-:W-:Y:S01]  /*c730*/  SHF.R.U64 R5, R10, UR8, R5 ;  /* 0x000000080a057c19 */ /* 0x000fe20008001205 */
[----:B------:R-:W-:Y:S01]  /*c740*/  ULDC UR8, c[0x0][0x738] ;  /* 0x0001ce0000087ab9 */ /* 0x000fe20000000800 */
[----:B------:R-:W-:-:S03]  /*c750*/  LOP3.LUT R20, R20, UR4, RZ, 0xc0, !PT ;  /* 0x0000000414147c12 */ /* 0x000fc6000f8ec0ff */
[----:B------:R-:W-:Y:S02]  /*c760*/  IMAD.MOV R10, RZ, RZ, -R5 ;  /* 0x000000ffff0a7224 */ /* 0x000fe400078e0a05 */
[----:B------:R-:W-:Y:S02]  /*c770*/  IMAD R5, R5, UR5, R4 ;  /* 0x0000000505057c24 */ /* 0x000fe4000f8e0204 */
[----:B------:R-:W-:Y:S01]  /*c780*/  IMAD R19, R10, UR8, R19 ;  /* 0x000000080a137c24 */ /* 0x000fe2000f8e0213 */
[----:B------:R-:W-:Y:S01]  /*c790*/  ULDC UR8, c[0x0][0x700] ;  /* 0x0001c00000087ab9 */ /* 0x000fe20000000800 */
[----:B------:R-:W-:Y:S02]  /*c7a0*/  IMAD R6, R5, UR9, R6 ;  /* 0x0000000905067c24 */ /* 0x000fe4000f8e0206 */
[----:B------:R-:W-:Y:S02]  /*c7b0*/  IMAD R19, R19, UR8, R20 ;  /* 0x0000000813137c24 */ /* 0x000fe4000f8e0214 */
[----:B------:R-:W-:-:S02]  /*c7c0*/  IMAD.MOV.U32 R10, RZ, RZ, 0x1 ;  /* 0x00000001ff0a7424 */ /* 0x000fc400078e00ff */
[----:B------:R-:W-:Y:S01]  /*c7d0*/  IMAD.MOV.U32 R4, RZ, RZ, R18 ;  /* 0x000000ffff047224 */ /* 0x000fe200078e0012 */
[----:B------:R-:W-:Y:S02]  /*c7e0*/  SEL R5, R19, R6, !P3 ;  /* 0x0000000613057207 */ /* 0x000fe40005800000 */
[----:B------:R-:W-:-:S07]  /*c7f0*/  SEL R6, R6, R19, !P3 ;  /* 0x0000001306067207 */ /* 0x000fce0005800000 */
.L_x_295:
[----:B------:R-:W-:Y:S05]  /*c800*/  BSYNC B1 ;  /* 0x0000000000017941 */ /* 0x000fea0003800000 */
.L_x_294:
[----:B------:R-:W-:-:S13]  /*c810*/  LOP3.LUT P1, RZ, R10, 0xff, RZ, 0xc0, !PT ;  /* 0x000000ff0aff7812 */ /* 0x000fda000782c0ff */
[----:B------:R-:W-:Y:S05]  /*c820*/  @P1 BRA `(.L_x_298) ;  /* 0xfffffff400001947 */ /* 0x000fea000383ffff */
[----:B------:R-:W-:Y:S05]  /*c830*/  BSYNC B0 ;  /* 0x0000000000007941 */ /* 0x000fea0003800000 */
.L_x_286:
[----:B------:R-:W-:-:S03]  /*c840*/  UMOV UR8, 0xffffffff ;  /* 0xffffffff00087882 */ /* 0x000fc60000000000 */
[----:B------:R-:W-:Y:S05]  /*c850*/  BRA.DIV UR8, `(.L_x_299) ;  /* 0x00000006087c7947 */ /* 0x000fea000b800000 */
[----:B------:R-:W-:-:S13]  /*c860*/  ELECT P0, URZ, PT ;  /* 0x00000000003f782f */ /* 0x000fda0003800000 */
.L_x_317:
[----:B------:R-:W-:Y:S04]  /*c870*/  BSSY B0, `(.L_x_300) ;  /* 0x000003d000007945 */ /* 0x000fe80003800000 */
[----:B------:R-:W-:Y:S05]  /*c880*/  @!P0 BRA `(.L_x_301) ;  /* 0x0000000000ec8947 */ /* 0x000fea0003800000 */
[----:B------:R-:W-:-:S04]  /*c890*/  LOP3.LUT R7, R7, 0x2, RZ, 0xfc, !PT ;  /* 0x0000000207077812 */ /* 0x000fc800078efcff */
[----:B------:R-:W-:-:S13]  /*c8a0*/  ISETP.NE.AND P0, PT, R7, 0x3, PT ;  /* 0x000000030700780c */ /* 0x000fda0003f05270 */
[----:B------:R-:W-:Y:S05]  /*c8b0*/  @!P0 BRA `(.L_x_302) ;  /* 0x0000000000048947 */ /* 0x000fea0003800000 */
[----:B------:R-:W-:Y:S01]  /*c8c0*/  BPT.TRAP 0x1 ;  /* 0x000000040000795c */ /* 0x000fe20000300000 */
.L_x_302:
[----:B------:R-:W0:Y:S01]  /*c8d0*/  S2R R3, SR_CgaCtaId ;  /* 0x0000000000037919 */ /* 0x000e220000008800 */
[----:B------:R-:W-:Y:S02]  /*c8e0*/  MOV R0, 0x400 ;  /* 0x0000040000007802 */ /* 0x000fe40000000f00 */
[----:B------:R-:W-:Y:S02]  /*c8f0*/  SHF.L.U32 R2, R12, 0x1f, RZ ;  /* 0x0000001f0c027819 */ /* 0x000fe400000006ff */
[----:B0-----:R-:W-:-:S05]  /*c900*/  LEA R0, R3, R0, 0x18 ;  /* 0x0000000003007211 */ /* 0x001fca00078ec0ff */
[----:B------:R-:W-:-:S04]  /*c910*/  VIADD R0, R0, 0x30 ;  /* 0x0000003000007836 */ /* 0x000fc80000000000 */
[C---:B------:R-:W-:Y:S02]  /*c920*/  IMAD R5, R13.reuse, 0x8, R0 ;  /* 0x000000080d057824 */ /* 0x040fe400078e0200 */
[----:B------:R-:W-:Y:S02]  /*c930*/  VIADD R13, R13, 0x1 ;  /* 0x000000010d0d7836 */ /* 0x000fe40000000000 */
[----:B------:R-:W0:Y:S03]  /*c940*/  SYNCS.PHASECHK.TRANS64.TRYWAIT P0, [R5+URZ], R2 ;  /* 0x00000002050075a7 */ /* 0x000e26000800017f */
[----:B------:R-:W-:-:S04]  /*c950*/  ISETP.NE.AND P1, PT, R13, 0x6, PT ;  /* 0x000000060d00780c */ /* 0x000fc80003f25270 */
[----:B------:R-:W-:Y:S02]  /*c960*/  SEL R3, RZ, 0x1, P1 ;  /* 0x00000001ff037807 */ /* 0x000fe40000800000 */
[----:B------:R-:W-:Y:S02]  /*c970*/  SEL R13, R13, RZ, P1 ;  /* 0x000000ff0d0d7207 */ /* 0x000fe40000800000 */
[----:B------:R-:W-:-:S03]  /*c980*/  LOP3.LUT R12, R12, R3, RZ, 0x3c, !PT ;  /* 0x000000030c0c7212 */ /* 0x000fc600078e3cff */
[----:B------:R-:W-:Y:S01]  /*c990*/  IMAD R7, R13, 0x8, R0 ;  /* 0x000000080d077824 */ /* 0x000fe200078e0200 */
[----:B------:R-:W-:Y:S01]  /*c9a0*/  SHF.L.U32 R4, R12, 0x1f, RZ ;  /* 0x0000001f0c047819 */ /* 0x000fe200000006ff */
[----:B0-----:R-:W-:Y:S06]  /*c9b0*/  @!P0 BRA `(.L_x_303) ;  /* 0x0000000400488947 */ /* 0x001fec0003800000 */
.L_x_318:
[----:B------:R-:W1:Y:S01]  /*c9c0*/  SYNCS.PHASECHK.TRANS64.TRYWAIT P0, [R7+URZ], R4 ;  /* 0x00000004070075a7 */ /* 0x000e62000800017f */
[----:B0-----:R-:W-:-:S05]  /*c9d0*/  VIADD R2, R13, 0x1 ;  /* 0x000000010d027836 */ /* 0x001fca0000000000 */
[----:B------:R-:W-:-:S04]  /*c9e0*/  ISETP.NE.AND P1, PT, R2, 0x6, PT ;  /* 0x000000060200780c */ /* 0x000fc80003f25270 */
[----:B------:R-:W-:Y:S02]  /*c9f0*/  SEL R3, RZ, 0x1, P1 ;  /* 0x00000001ff037807 */ /* 0x000fe40000800000 */
[----:B------:R-:W-:Y:S02]  /*ca00*/  SEL R9, R2, RZ, P1 ;  /* 0x000000ff02097207 */ /* 0x000fe40000800000 */
[----:B------:R-:W-:-:S03]  /*ca10*/  LOP3.LUT R12, R12, R3, RZ, 0x3c, !PT ;  /* 0x000000030c0c7212 */ /* 0x000fc600078e3cff */
[----:B------:R-:W-:Y:S01]  /*ca20*/  IMAD R6, R9, 0x8, R0 ;  /* 0x0000000809067824 */ /* 0x000fe200078e0200 */
[----:B------:R-:W-:Y:S01]  /*ca30*/  SHF.L.U32 R5, R12, 0x1f, RZ ;  /* 0x0000001f0c057819 */ /* 0x000fe200000006ff */
[----:B-1----:R-:W-:Y:S06]  /*ca40*/  @!P0 BRA `(.L_x_304) ;  /* 0x0000000400388947 */ /* 0x002fec0003800000 */
.L_x_319:
[----:B------:R-:W1:Y:S01]  /*ca50*/  SYNCS.PHASECHK.TRANS64.TRYWAIT P0, [R6+URZ], R5 ;  /* 0x00000005060075a7 */ /* 0x000e62000800017f */
[----:B------:R-:W-:-:S05]  /*ca60*/  VIADD R2, R9, 0x1 ;  /* 0x0000000109027836 */ /* 0x000fca0000000000 */
[----:B------:R-:W-:-:S04]  /*ca70*/  ISETP.NE.AND P1, PT, R2, 0x6, PT ;  /* 0x000000060200780c */ /* 0x000fc80003f25270 */
[----:B------:R-:W-:Y:S02]  /*ca80*/  SEL R3, RZ, 0x1, P1 ;  /* 0x00000001ff037807 */ /* 0x000fe40000800000 */
[----:B0-----:R-:W-:Y:S02]  /*ca90*/  SEL R7, R2, RZ, P1 ;  /* 0x000000ff02077207 */ /* 0x001fe40000800000 */
[----:B------:R-:W-:-:S03]  /*caa0*/  LOP3.LUT R12, R12, R3, RZ, 0x3c, !PT ;  /* 0x000000030c0c7212 */ /* 0x000fc600078e3cff */
[----:B------:R-:W-:Y:S01]  /*cab0*/  IMAD R9, R7, 0x8, R0 ;  /* 0x0000000807097824 */ /* 0x000fe200078e0200 */
[----:B------:R-:W-:Y:S01]  /*cac0*/  SHF.L.U32 R4, R12, 0x1f, RZ ;  /* 0x0000001f0c047819 */ /* 0x000fe200000006ff */
[----:B-1----:R-:W-:Y:S06]  /*cad0*/  @!P0 BRA `(.L_x_305) ;  /* 0x0000000400288947 */ /* 0x002fec0003800000 */
.L_x_320:
[----:B------:R-:W1:Y:S01]  /*cae0*/  SYNCS.PHASECHK.TRANS64.TRYWAIT P0, [R9+URZ], R4 ;  /* 0x00000004090075a7 */ /* 0x000e62000800017f */
[----:B------:R-:W-:-:S05]  /*caf0*/  VIADD R2, R7, 0x1 ;  /* 0x0000000107027836 */ /* 0x000fca0000000000 */
[----:B------:R-:W-:-:S04]  /*cb00*/  ISETP.NE.AND P1, PT, R2, 0x6, PT ;  /* 0x000000060200780c */ /* 0x000fc80003f25270 */
[----:B------:R-:W-:Y:S02]  /*cb10*/  SEL R3, RZ, 0x1, P1 ;  /* 0x00000001ff037807 */ /* 0x000fe40000800000 */
[----:B------:R-:W-:Y:S02]  /*cb20*/  SEL R7, R2, RZ, P1 ;  /* 0x000000ff02077207 */ /* 0x000fe40000800000 */
[----:B------:R-:W-:-:S03]  /*cb30*/  LOP3.LUT R11, R12, R3, RZ, 0x3c, !PT ;  /* 0x000000030c0b7212 */ /* 0x000fc600078e3cff */
[----:B0-----:R-:W-:Y:S01]  /*cb40*/  IMAD R6, R7, 0x8, R0 ;  /* 0x0000000807067824 */ /* 0x001fe200078e0200 */
[----:B------:R-:W-:Y:S01]  /*cb50*/  SHF.L.U32 R5, R11, 0x1f, RZ ;  /* 0x0000001f0b057819 */ /* 0x000fe200000006ff */
[----:B-1----:R-:W-:Y:S06]  /*cb60*/  @!P0 BRA `(.L_x_306) ;  /* 0x0000000400188947 */ /* 0x002fec0003800000 */
.L_x_321:
[----:B------:R-:W1:Y:S01]  /*cb70*/  SYNCS.PHASECHK.TRANS64.TRYWAIT P0, [R6+URZ], R5 ;  /* 0x00000005060075a7 */ /* 0x000e62000800017f */
[----:B------:R-:W-:-:S05]  /*cb80*/  VIADD R2, R7, 0x1 ;  /* 0x0000000107027836 */ /* 0x000fca0000000000 */
[----:B------:R-:W-:-:S04]  /*cb90*/  ISETP.NE.AND P1, PT, R2, 0x6, PT ;  /* 0x000000060200780c */ /* 0x000fc80003f25270 */
[----:B0-----:R-:W-:Y:S02]  /*cba0*/  SEL R4, RZ, 0x1, P1 ;  /* 0x00000001ff047807 */ /* 0x001fe40000800000 */
[----:B------:R-:W-:Y:S02]  /*cbb0*/  SEL R3, R2, RZ, P1 ;  /* 0x000000ff02037207 */ /* 0x000fe40000800000 */
[----:B------:R-:W-:Y:S01]  /*cbc0*/  LOP3.LUT R4, R11, R4, RZ, 0x3c, !PT ;  /* 0x000000040b047212 */ /* 0x000fe200078e3cff */
[----:B-1----:R-:W-:Y:S06]  /*cbd0*/  @!P0 BRA `(.L_x_307) ;  /* 0x0000000400108947 */ /* 0x002fec0003800000 */
.L_x_322:
[----:B------:R-:W-:Y:S01]  /*cbe0*/  IMAD R3, R3, 0x8, R0 ;  /* 0x0000000803037824 */ /* 0x000fe200078e0200 */
[----:B------:R-:W-:-:S07]  /*cbf0*/  SHF.L.U32 R0, R4, 0x1f, RZ ;  /* 0x0000001f04007819 */ /* 0x000fce00000006ff */
.L_x_308:
[----:B-1----:R1:W2:Y:S02]  /*cc00*/  SYNCS.PHASECHK.TRANS64.TRYWAIT P0, [R3+URZ], R0 ;  /* 0x00000000030075a7 */ /* 0x0022a4000800017f */
[----:B--2---:R-:W-:Y:S05]  /*cc10*/  @!P0 NANOSLEEP.SYNCS 0x989680 ;  /* 0x009896800000895d */ /* 0x004fea0003900000 */
[----:B------:R-:W2:Y:S02]  /*cc20*/  @!P0 SYNCS.PHASECHK.TRANS64 P0, [R3+URZ], R0 ;  /* 0x00000000030085a7 */ /* 0x000ea4000800007f */
[----:B--2---:R-:W-:Y:S05]  /*cc30*/  @!P0 BRA `(.L_x_308) ;  /* 0xfffffffc00f08947 */ /* 0x004fea000383ffff */
.L_x_301:
[----:B------:R-:W-:Y:S05]  /*cc40*/  BSYNC B0 ;  /* 0x0000000000007941 */ /* 0x000fea0003800000 */
.L_x_300:
[----:B------:R-:W-:Y:S05]  /*cc50*/  EXIT ;  /* 0x000000000000794d */ /* 0x000fea0003800000 */
.L_x_19:
[----:B0-----:R-:W-:-:S04]  /*cc60*/  IMAD.U32 R22, RZ, RZ, UR8 ;  /* 0x00000008ff167e24 */ /* 0x001fc8000f8e00ff */
[----:B------:R0:W1:Y:S03]  /*cc70*/  SYNCS.PHASECHK.TRANS64.TRYWAIT P0, [R22+URZ+-0x8], R21 ;  /* 0xfffff815160075a7 */ /* 0x000066000800017f */
[----:B-1----:R-:W-:Y:S05]  /*cc80*/  @!P0 NANOSLEEP.SYNCS 0x989680 ;  /* 0x009896800000895d */ /* 0x002fea0003900000 */
[----:B------:R-:W1:Y:S02]  /*cc90*/  @!P0 SYNCS.PHASECHK.TRANS64 P0, [R22+URZ+-0x8], R21 ;  /* 0xfffff815160085a7 */ /* 0x000e64000800007f */
[----:B-1----:R-:W-:Y:S05]  /*cca0*/  @!P0 BRA `(.L_x_19) ;  /* 0xfffffffc00ec8947 */ /* 0x002fea000383ffff */
[----:B------:R-:W-:Y:S05]  /*ccb0*/  BRA `(.L_x_309) ;  /* 0xffffff48009c7947 */ /* 0x000fea000383ffff */
.L_x_24:
[----:B-1----:R-:W-:-:S04]  /*ccc0*/  IMAD.U32 R153, RZ, RZ, UR11 ;  /* 0x0000000bff997e24 */ /* 0x002fc8000f8e00ff */
[----:B------:R1:W4:Y:S03]  /*ccd0*/  SYNCS.PHASECHK.TRANS64.TRYWAIT P0, [R153+URZ], R152 ;  /* 0x00000098990075a7 */ /* 0x000326000800017f */
[----:B----4-:R-:W-:Y:S05]  /*cce0*/  @!P0 NANOSLEEP.SYNCS 0x989680 ;  /* 0x009896800000895d */ /* 0x010fea0003900000 */
[----:B------:R-:W4:Y:S02]  /*ccf0*/  @!P0 SYNCS.PHASECHK.TRANS64 P0, [R153+URZ], R152 ;  /* 0x00000098990085a7 */ /* 0x000f24000800007f */
[----:B----4-:R-:W-:Y:S05]  /*cd00*/  @!P0 BRA `(.L_x_24) ;  /* 0xfffffffc00ec8947 */ /* 0x010fea000383ffff */
[----:B------:R-:W-:Y:S05]  /*cd10*/  BRA `(.L_x_23) ;  /* 0xffffff4c00d07947 */ /* 0x000fea000383ffff */
.L_x_28:
[----:B0-----:R-:W-:-:S04]  /*cd20*/  IMAD.U32 R22, RZ, RZ, UR8 ;  /* 0x00000008ff167e24 */ /* 0x001fc8000f8e00ff */
[----:B------:R0:W1:Y:S03]  /*cd30*/  SYNCS.PHASECHK.TRANS64.TRYWAIT P0, [R22+URZ+0x8], R21 ;  /* 0x00000815160075a7 */ /* 0x000066000800017f */
[----:B-1----:R-:W-:Y:S05]  /*cd40*/  @!P0 NANOSLEEP.SYNCS 0x989680 ;  /* 0x009896800000895d */ /* 0x002fea0003900000 */
[----:B------:R-:W1:Y:S02]  /*cd50*/  @!P0 SYNCS.PHASECHK.TRANS64 P0, [R22+URZ+0x8], R21 ;  /* 0x00000815160085a7 */ /* 0x000e64000800007f */
[----:B-1----:R-:W-:Y:S05]  /*cd60*/  @!P0 BRA `(.L_x_28) ;  /* 0xfffffffc00ec8947 */ /* 0x002fea000383ffff */
[----:B------:R-:W-:Y:S05]  /*cd70*/  BRA `(.L_x_310) ;  /* 0xffffff5000b07947 */ /* 0x000fea000383ffff */
.L_x_287:
[----:B------:R-:W-:Y:S01]  /*cd80*/  BSSY B1, `(.L_x_311) ;  /* 0x0000006000017945 */ /* 0x000fe20003800000 */
[----:B------:R-:W-:-:S07]  /*cd90*/  IMAD.MOV.U32 R10, RZ, RZ, -0x1 ;  /* 0xffffffffff0a7424 */ /* 0x000fce00078e00ff */
[----:B------:R-:W-:Y:S05]  /*cda0*/  WARPSYNC.COLLECTIVE R10, `(.L_x_312) ;  /* 0x000000000a0c7348 */ /* 0x000fea0003c00000 */
[----:B------:R-:W-:Y:S02]  /*cdb0*/  ELECT P1, UR62, PT ;  /* 0x00000000003e782f */ /* 0x000fe40003820000 */
[----:B------:R-:W-:Y:S01]  /*cdc0*/  MOV R10, UR62 ;  /* 0x0000003e000a7c02 */ /* 0x000fe20008000f00 */
[----:B------:R-:W-:Y:S10]  /*cdd0*/  ENDCOLLECTIVE ;  /* 0x000000000000791b */ /* 0x000ff40003800000 */
.L_x_312:
[----:B------:R-:W-:Y:S05]  /*cde0*/  BSYNC B1 ;  /* 0x0000000000017941 */ /* 0x000fea0003800000 */
.L_x_311:
[----:B------:R-:W-:Y:S05]  /*cdf0*/  BRA `(.L_x_313) ;  /* 0xffffffec00987947 */ /* 0x000fea000383ffff */
.L_x_290:
[----:B-1----:R1:W2:Y:S02]  /*ce00*/  SYNCS.PHASECHK.TRANS64.TRYWAIT P1, [R20+URZ+0x30], R11 ;  /* 0x0000300b140075a7 */ /* 0x0022a4000802017f */
[----:B--2---:R-:W-:Y:S05]  /*ce10*/  @!P1 NANOSLEEP.SYNCS 0x989680 ;  /* 0x009896800000995d */ /* 0x004fea0003900000 */
[----:B------:R-:W2:Y:S02]  /*ce20*/  @!P1 SYNCS.PHASECHK.TRANS64 P1, [R20+URZ+0x30], R11 ;  /* 0x0000300b140095a7 */ /* 0x000ea4000802007f */
[----:B--2---:R-:W-:Y:S05]  /*ce30*/  @!P1 BRA `(.L_x_290) ;  /* 0xfffffffc00f09947 */ /* 0x004fea000383ffff */
[----:B------:R-:W-:Y:S05]  /*ce40*/  BRA `(.L_x_314) ;  /* 0xffffffec00d07947 */ /* 0x000fea000383ffff */
.L_x_299:
[----:B------:R-:W-:Y:S01]  /*ce50*/  BSSY B0, `(.L_x_315) ;  /* 0x0000006000007945 */ /* 0x000fe20003800000 */
[----:B------:R-:W-:-:S07]  /*ce60*/  IMAD.MOV.U32 R10, RZ, RZ, -0x1 ;  /* 0xffffffffff0a7424 */ /* 0x000fce00078e00ff */
[----:B------:R-:W-:Y:S05]  /*ce70*/  WARPSYNC.COLLECTIVE R10, `(.L_x_316) ;  /* 0x000000000a0c7348 */ /* 0x000fea0003c00000 */
[----:B------:R-:W-:Y:S02]  /*ce80*/  ELECT P1, UR62, PT ;  /* 0x00000000003e782f */ /* 0x000fe40003820000 */
[----:B------:R-:W-:Y:S01]  /*ce90*/  MOV R10, UR62 ;  /* 0x0000003e000a7c02 */ /* 0x000fe20008000f00 */
[----:B------:R-:W-:Y:S10]  /*cea0*/  ENDCOLLECTIVE ;  /* 0x000000000000791b */ /* 0x000ff40003800000 */
.L_x_316:
[----:B------:R-:W-:Y:S05]  /*ceb0*/  BSYNC B0 ;  /* 0x0000000000007941 */ /* 0x000fea0003800000 */
.L_x_315:
[----:B------:R-:W-:Y:S01]  /*cec0*/  PLOP3.LUT P0, PT, P1, PT, PT, 0x80, 0x0 ;  /* 0x000000000000781c */ /* 0x000fe20000f0f070 */
[----:B------:R-:W-:-:S12]  /*ced0*/  BRA `(.L_x_317) ;  /* 0xfffffff800647947 */ /* 0x000fd8000383ffff */
.L_x_303:
[----:B0-----:R0:W1:Y:S02]  /*cee0*/  SYNCS.PHASECHK.TRANS64.TRYWAIT P0, [R5+URZ], R2 ;  /* 0x00000002050075a7 */ /* 0x001064000800017f */
[----:B-1----:R-:W-:Y:S05]  /*cef0*/  @!P0 NANOSLEEP.SYNCS 0x989680 ;  /* 0x009896800000895d */ /* 0x002fea0003900000 */
[----:B------:R-:W1:Y:S02]  /*cf00*/  @!P0 SYNCS.PHASECHK.TRANS64 P0, [R5+URZ], R2 ;  /* 0x00000002050085a7 */ /* 0x000e64000800007f */
[----:B-1----:R-:W-:Y:S05]  /*cf10*/  @!P0 BRA `(.L_x_303) ;  /* 0xfffffffc00f08947 */ /* 0x002fea000383ffff */
[----:B------:R-:W-:Y:S05]  /*cf20*/  BRA `(.L_x_318) ;  /* 0xfffffff800a47947 */ /* 0x000fea000383ffff */
.L_x_304:
[----:B0-----:R0:W1:Y:S02]  /*cf30*/  SYNCS.PHASECHK.TRANS64.TRYWAIT P0, [R7+URZ], R4 ;  /* 0x00000004070075a7 */ /* 0x001064000800017f */
[----:B-1----:R-:W-:Y:S05]  /*cf40*/  @!P0 NANOSLEEP.SYNCS 0x989680 ;  /* 0x009896800000895d */ /* 0x002fea0003900000 */
[----:B------:R-:W1:Y:S02]  /*cf50*/  @!P0 SYNCS.PHASECHK.TRANS64 P0, [R7+URZ], R4 ;  /* 0x00000004070085a7 */ /* 0x000e64000800007f */
[----:B-1----:R-:W-:Y:S05]  /*cf60*/  @!P0 BRA `(.L_x_304) ;  /* 0xfffffffc00f08947 */ /* 0x002fea000383ffff */
[----:B------:R-:W-:Y:S05]  /*cf70*/  BRA `(.L_x_319) ;  /* 0xfffffff800b47947 */ /* 0x000fea000383ffff */
.L_x_305:
[----:B0-----:R0:W1:Y:S02]  /*cf80*/  SYNCS.PHASECHK.TRANS64.TRYWAIT P0, [R6+URZ], R5 ;  /* 0x00000005060075a7 */ /* 0x001064000800017f */
[----:B-1----:R-:W-:Y:S05]  /*cf90*/  @!P0 NANOSLEEP.SYNCS 0x989680 ;  /* 0x009896800000895d */ /* 0x002fea0003900000 */
[----:B------:R-:W1:Y:S02]  /*cfa0*/  @!P0 SYNCS.PHASECHK.TRANS64 P0, [R6+URZ], R5 ;  /* 0x00000005060085a7 */ /* 0x000e64000800007f */
[----:B-1----:R-:W-:Y:S05]  /*cfb0*/  @!P0 BRA `(.L_x_305) ;  /* 0xfffffffc00f08947 */ /* 0x002fea000383ffff */
[----:B------:R-:W-:Y:S05]  /*cfc0*/  BRA `(.L_x_320) ;  /* 0xfffffff800c47947 */ /* 0x000fea000383ffff */
.L_x_306:
[----:B0-----:R0:W1:Y:S02]  /*cfd0*/  SYNCS.PHASECHK.TRANS64.TRYWAIT P0, [R9+URZ], R4 ;  /* 0x00000004090075a7 */ /* 0x001064000800017f */
[----:B-1----:R-:W-:Y:S05]  /*cfe0*/  @!P0 NANOSLEEP.SYNCS 0x989680 ;  /* 0x009896800000895d */ /* 0x002fea0003900000 */
[----:B------:R-:W1:Y:S02]  /*cff0*/  @!P0 SYNCS.PHASECHK.TRANS64 P0, [R9+URZ], R4 ;  /* 0x00000004090085a7 */ /* 0x000e64000800007f */
[----:B-1----:R-:W-:Y:S05]  /*d000*/  @!P0 BRA `(.L_x_306) ;  /* 0xfffffffc00f08947 */ /* 0x002fea000383ffff */
[----:B------:R-:W-:Y:S05]  /*d010*/  BRA `(.L_x_321) ;  /* 0xfffffff800d47947 */ /* 0x000fea000383ffff */
.L_x_307:
[----:B0-----:R0:W1:Y:S02]  /*d020*/  SYNCS.PHASECHK.TRANS64.TRYWAIT P0, [R6+URZ], R5 ;  /* 0x00000005060075a7 */ /* 0x001064000800017f */
[----:B-1----:R-:W-:Y:S05]  /*d030*/  @!P0 NANOSLEEP.SYNCS 0x989680 ;  /* 0x009896800000895d */ /* 0x002fea0003900000 */
[----:B------:R-:W1:Y:S02]  /*d040*/  @!P0 SYNCS.PHASECHK.TRANS64 P0, [R6+URZ], R5 ;  /* 0x00000005060085a7 */ /* 0x000e64000800007f */
[----:B-1----:R-:W-:Y:S05]  /*d050*/  @!P0 BRA `(.L_x_307) ;  /* 0xfffffffc00f08947 */ /* 0x002fea000383ffff */
[----:B------:R-:W-:Y:S05]  /*d060*/  BRA `(.L_x_322) ;  /* 0xfffffff800dc7947 */ /* 0x000fea000383ffff */
.L_x_323:
[----:B------:R-:W-:-:S00]  /*d070*/  BRA `(.L_x_323) ;  /* 0xfffffffc00fc7947 */ /* 0x000fc0000383ffff */
[----:B------:R-:W-:-:S00]  /*d080*/  NOP ;  /* 0x0000000000007918 */ /* 0x000fc00000000000 */
[----:B------:R-:W-:-:S00]  /*d090*/  NOP ;  /* 0x0000000000007918 */ /* 0x000fc00000000000 */
[----:B------:R-:W-:-:S00]  /*d0a0*/  NOP ;  /* 0x0000000000007918 */ /* 0x000fc00000000000 */
[----:B------:R-:W-:-:S00]  /*d0b0*/  NOP ;  /* 0x0000000000007918 */ /* 0x000fc00000000000 */
[----:B------:R-:W-:-:S00]  /*d0c0*/  NOP ;  /* 0x0000000000007918 */ /* 0x000fc00000000000 */
[----:B------:R-:W-:-:S00]  /*d0d0*/  NOP ;  /* 0x0000000000007918 */ /* 0x000fc00000000000 */
[----:B------:R-:W-:-:S00]  /*d0e0*/  NOP ;  /* 0x0000000000007918 */ /* 0x000fc00000000000 */
[----:B------:R-:W-:-:S00]  /*d0f0*/  NOP ;  /* 0x0000000000007918 */ /* 0x000fc00000000000 */
.L_x_324:


//--------------------- .nv.shared._ZN7cutlass13device_kernelINS_4gemm6kernel13GemmUniversalIN4cute5tupleIJiiiiEEENS1_10collective13CollectiveMmaINS1_40MainloopSm90TmaGmmaWarpSpecializedSparseILi6ENS5_IJNS4_1CILi2EEENSA_ILi1EEESC_EEENS1_32KernelTmaWarpSpecializedPingpongEEENS5_IJNSA_ILi64EEENSA_ILi256EEESG_EEENS_6half_tENS5_IJNS4_6LayoutINS5_IJiNS5_IJSB_iEEEiEEENS5_IJlNS5_IJSC_SB_EEElEEEEENSK_INS5_IJNS5_IJNS5_IJNSA_ILi8EEESB_NSA_ILi4EEEEEEiEEENS5_IJNS5_IJNSA_ILi16EEESB_SB_EEEiEEEiEEENS5_IJNS5_IJNS5_IJSG_SU_NSA_ILi1024EEEEEENSA_ILi4096EEEEEENS5_IJNS5_IJSC_NSA_ILi512EEENSA_ILi32EEEEEElEEElEEEEEEEESJ_NS5_IJlSC_lEEENS4_8TiledMMAINS4_8MMA_AtomIJNS4_4SM904GMMA6SPARSE27GMMA_64x256x32_F32F16F16_SSILNS1D_5MajorE0ELS1G_0ELNS1D_7ScaleInE1ELS1H_1ELNS1D_9SparseSelE0EEEEEENSK_INS5_IJSC_SC_SC_EEENS5_IJNSA_ILi0EEES1M_S1M_EEEEENS5_IJNS4_10UnderscoreES1P_S1P_EEEEENS4_13SM90_TMA_LOADENS4_14ComposedLayoutINS4_7SwizzleILi2ELi4ELi3EEENS4_25smem_sparse_ptr_flag_bitsILi2ELi16EEENSK_INS5_IJNS5_IJSC_SQ_EEENS5_IJSB_S13_EEEEEENS5_IJNS5_IJS1M_SG_EEESN_EEEEEEEvNS4_8identityENS4_23SM90_TMA_LOAD_MULTICASTENS1T_INS1U_ILi3ELi4ELi3EEENS4_18smem_ptr_flag_bitsILi16EEENSK_INS5_IJSQ_SG_EEENS5_IJSG_SC_EEEEEEEvS25_EENS_8epilogue10collective6detail29Sm90TmaWarpSpecializedAdapterINS2G_15DefaultEpilogueIfNS5_IJSC_llEEES2K_NS2F_6thread17LinearCombinationIfLi1EffLNS2L_9ScaleType4KindE0ELNS_15FloatRoundStyleE2EfEENS1_15EpilogueDefaultEEEEEvvEEEEvNT_6ParamsE --------------------------
	.section	.nv.shared._ZN7cutlass13device_kernelINS_4gemm6kernel13GemmUniversalIN4cute5tupleIJiiiiEEENS1_10collective13CollectiveMmaINS1_40MainloopSm90TmaGmmaWarpSpecializedSparseILi6ENS5_IJNS4_1CILi2EEENSA_ILi1EEESC_EEENS1_32KernelTmaWarpSpecializedPingpongEEENS5_IJNSA_ILi64EEENSA_ILi256EEESG_EEENS_6half_tENS5_IJNS4_6LayoutINS5_IJiNS5_IJSB_iEEEiEEENS5_IJlNS5_IJSC_SB_EEElEEEEENSK_INS5_IJNS5_IJNS5_IJNSA_ILi8EEESB_NSA_ILi4EEEEEEiEEENS5_IJNS5_IJNSA_ILi16EEESB_SB_EEEiEEEiEEENS5_IJNS5_IJNS5_IJSG_SU_NSA_ILi1024EEEEEENSA_ILi4096EEEEEENS5_IJNS5_IJSC_NSA_ILi512EEENSA_ILi32EEEEEElEEElEEEEEEEESJ_NS5_IJlSC_lEEENS4_8TiledMMAINS4_8MMA_AtomIJNS4_4SM904GMMA6SPARSE27GMMA_64x256x32_F32F16F16_SSILNS1D_5MajorE0ELS1G_0ELNS1D_7ScaleInE1ELS1H_1ELNS1D_9SparseSelE0EEEEEENSK_INS5_IJSC_SC_SC_EEENS5_IJNSA_ILi0EEES1M_S1M_EEEEENS5_IJNS4_10UnderscoreES1P_S1P_EEEEENS4_13SM90_TMA_LOADENS4_14ComposedLayoutINS4_7SwizzleILi2ELi4ELi3EEENS4_25smem_sparse_ptr_flag_bitsILi2ELi16EEENSK_INS5_IJNS5_IJSC_SQ_EEENS5_IJSB_S13_EEEEEENS5_IJNS5_IJS1M_SG_EEESN_EEEEEEEvNS4_8identityENS4_23SM90_TMA_LOAD_MULTICASTENS1T_INS1U_ILi3ELi4ELi3EEENS4_18smem_ptr_flag_bitsILi16EEENSK_INS5_IJSQ_SG_EEENS5_IJSG_SC_EEEEEEEvS25_EENS_8epilogue10collective6detail29Sm90TmaWarpSpecializedAdapterINS2G_15DefaultEpilogueIfNS5_IJSC_llEEES2K_NS2F_6thread17LinearCombinationIfLi1EffLNS2L_9ScaleType4KindE0ELNS_15FloatRoundStyleE2EfEENS1_15EpilogueDefaultEEEEEvvEEEEvNT_6ParamsE,"aw",@nobits
	.sectionflags	@""
	.align	16
	.zero		1024


//--------------------- .nv.shared.reserved.0     --------------------------
	.section	.nv.shared.reserved.0,"aw",@nobits
	.weak		__nv_reservedSMEM_offset_0_alias
	.size		__nv_reservedSMEM_offset_0_alias, 0, 0
	.other		__nv_reservedSMEM_offset_0_alias,@"STO_CUDA_RESERVED_SHARED STV_DEFAULT"
__nv_reservedSMEM_offset_0_alias:
	.zero		0


//--------------------- .nv.global                --------------------------
	.section	.nv.global,"aw",@nobits
.nv.global:
	.type		_ZN39_INTERNAL_115d4e30_4_k_cu_4e7fc349_26184cute1_E,@object
	.size		_ZN39_INTERNAL_115d4e30_4_k_cu_4e7fc349_26184cute1_E,(_ZN39_INTERNAL_115d4e30_4_k_cu_4e7fc349_26184cuda3std3__45__cpo6cbeginE - _ZN39_INTERNAL_115d4e30_4_k_cu_4e7fc349_26184cute1_E)
_ZN39_INTERNAL_115d4e30_4_k_cu_4e7fc349_26184cute1_E:
	.zero		1
	.type		_ZN39_INTERNAL_115d4e30_4_k_cu_4e7fc349_26184cuda3std3__45__cpo6cbeginE,@object
	.size		_ZN39_INTERNAL_115d4e30_4_k_cu_4e7fc349_26184cuda3std3__45__cpo6cbeginE,(_ZN39_INTERNAL_115d4e30_4_k_cu_4e7fc349_26184cuda3std3__48in_placeE - _ZN39_INTERNAL_115d4e30_4_k_cu_4e7fc349_26184cuda3std3__45__cpo6cbeginE)
_ZN39_INTERNAL_115d4e30_4_k_cu_4e7fc349_26184cuda3std3__45__cpo6cbeginE:
	.zero		1
	.type		_ZN39_INTERNAL_115d4e30_4_k_cu_4e7fc349_26184cuda3std3__48in_placeE,@object
	.size		_ZN39_INTERNAL_115d4e30_4_k_cu_4e7fc349_26184cuda3std3__48in_placeE,(_ZN39_INTERNAL_115d4e30_4_k_cu_4e7fc349_26184cuda3std6ranges3__45__cpo9iter_moveE - _ZN39_INTERNAL_115d4e30_4_k_cu_4e7fc349_26184cuda3std3__48in_placeE)
_ZN39_INTERNAL_115d4e30_4_k_cu_4e7fc349_26184cuda3std3__48in_placeE:
	.zero		1
	.type		_ZN39_INTERNAL_115d4e30_4_k_cu_4e7fc349_26184cuda3std6ranges3__45__cpo9iter_moveE,@object
	.size		_ZN39_INTERNAL_115d4e30_4_k_cu_4e7fc349_26184cuda3std6ranges3__45__cpo9iter_moveE,(_ZN39_INTERNAL_115d4e30_4_k_cu_4e7fc349_26184cuda3std3__45__cpo5beginE - _ZN39_INTERNAL_115d4e30_4_k_cu_4e7fc349_26184cuda3std6ranges3__45__cpo9iter_moveE)
_ZN39_INTERNAL_115d4e30_4_k_cu_4e7fc349_26184cuda3std6ranges3__45__cpo9iter_moveE:
	.zero		1
	.type		_ZN39_INTERNAL_115d4e30_4_k_cu_4e7fc349_26184cuda3std3__45__cpo5beginE,@object
	.size		_ZN39_INTERNAL_115d4e30_4_k_cu_4e7fc349_26184cuda3std3__45__cpo5beginE,(_ZN39_INTERNAL_115d4e30_4_k_cu_4e7fc349_26184cuda3std3__441_GLOBAL__N__115d4e30_4_k_cu_4e7fc349_26186ignoreE - _ZN39_INTERNAL_115d4e30_4_k_cu_4e7fc349_26184cuda3std3__45__cpo5beginE)
_ZN39_INTERNAL_115d4e30_4_k_cu_4e7fc349_26184cuda3std3__45__cpo5beginE:
	.zero		1
	.type		_ZN39_INTERNAL_115d4e30_4_k_cu_4e7fc349_26184cuda3std3__441_GLOBAL__N__115d4e30_4_k_cu_4e7fc349_26186ignoreE,@object
	.size		_ZN39_INTERNAL_115d4e30_4_k_cu_4e7fc349_26184cuda3std3__441_GLOBAL__N__115d4e30_4_k_cu_4e7fc349_26186ignoreE,(_ZN39_INTERNAL_115d4e30_4_k_cu_4e7fc349_26184cute7productE - _ZN39_INTERNAL_115d4e30_4_k_cu_4e7fc349_26184cuda3std3__441_GLOBAL__N__115d4e30_4_k_cu_4e7fc349_26186ignoreE)
_ZN39_INTERNAL_115d4e30_4_k_cu_4e7fc349_26184cuda3std3__441_GLOBAL__N__115d4e30_4_k_cu_4e7fc349_26186ignoreE:
	.zero		1
	.type		_ZN39_INTERNAL_115d4e30_4_k_cu_4e7fc349_26184cute7productE,@object
	.size		_ZN39_INTERNAL_115d4e30_4_k_cu_4e7fc349_26184cute7productE,(_ZN39_INTERNAL_115d4e30_4_k_cu_4e7fc349_26184cuda3std3__45__cpo3endE - _ZN39_INTERNAL_115d4e30_4_k_cu_4e7fc349_26184cute7productE)
_ZN39_INTERNAL_115d4e30_4_k_cu_4e7fc349_26184cute7productE:
	.zero		1
	.type		_ZN39_INTERNAL_115d4e30_4_k_cu_4e7fc349_26184cuda3std3__45__cpo3endE,@object
	.size		_ZN39_INTERNAL_115d4e30_4_k_cu_4e7fc349_26184cuda3std3__45__cpo3endE,(_ZN39_INTERNAL_115d4e30_4_k_cu_4e7fc349_26184cuda3std3__419piecewise_constructE - _ZN39_INTERNAL_115d4e30_4_k_cu_4e7fc349_26184cuda3std3__45__cpo3endE)
_ZN39_INTERNAL_115d4e30_4_k_cu_4e7fc349_26184cuda3std3__45__cpo3endE:
	.zero		1
	.type		_ZN39_INTERNAL_115d4e30_4_k_cu_4e7fc349_26184cuda3std3__419piecewise_constructE,@object
	.size		_ZN39_INTERNAL_115d4e30_4_k_cu_4e7fc349_26184cuda3std3__419piecewise_constructE,(_ZN39_INTERNAL_115d4e30_4_k_cu_4e7fc349_26184cuda3std3__45__cpo4cendE - _ZN39_INTERNAL_115d4e30_4_k_cu_4e7fc349_26184cuda3std3__419piecewise_constructE)
_ZN39_INTERNAL_115d4e30_4_k_cu_4e7fc349_26184cuda3std3__419piecewise_constructE:
	.zero		1
	.type		_ZN39_INTERNAL_115d4e30_4_k_cu_4e7fc349_26184cuda3std3__45__cpo4cendE,@object
	.size		_ZN39_INTERNAL_115d4e30_4_k_cu_4e7fc349_26184cuda3std3__45__cpo4cendE,(_ZN39_INTERNAL_115d4e30_4_k_cu_4e7fc349_26184cuda3std6ranges3__45__cpo4swapE - _ZN39_INTERNAL_115d4e30_4_k_cu_4e7fc349_26184cuda3std3__45__cpo4cendE)
_ZN39_INTERNAL_115d4e30_4_k_cu_4e7fc349_26184cuda3std3__45__cpo4cendE:
	.zero		1
	.type		_ZN39_INTERNAL_115d4e30_4_k_cu_4e7fc349_26184cuda3std6ranges3__45__cpo4swapE,@object
	.size		_ZN39_INTERNAL_115d4e30_4_k_cu_4e7fc349_26184cuda3std6ranges3__45__cpo4swapE,(.L_7 - _ZN39_INTERNAL_115d4e30_4_k_cu_4e7fc349_26184cuda3std6ranges3__45__cpo4swapE)
_ZN39_INTERNAL_115d4e30_4_k_cu_4e7fc349_26184cuda3std6ranges3__45__cpo4swapE:
	.zero		1
.L_7:


//--------------------- .nv.constant0._ZN7cutlass13device_kernelINS_4gemm6kernel13GemmUniversalIN4cute5tupleIJiiiiEEENS1_10collective13CollectiveMmaINS1_40MainloopSm90TmaGmmaWarpSpecializedSparseILi6ENS5_IJNS4_1CILi2EEENSA_ILi1EEESC_EEENS1_32KernelTmaWarpSpecializedPingpongEEENS5_IJNSA_ILi64EEENSA_ILi256EEESG_EEENS_6half_tENS5_IJNS4_6LayoutINS5_IJiNS5_IJSB_iEEEiEEENS5_IJlNS5_IJSC_SB_EEElEEEEENSK_INS5_IJNS5_IJNS5_IJNSA_ILi8EEESB_NSA_ILi4EEEEEEiEEENS5_IJNS5_IJNSA_ILi16EEESB_SB_EEEiEEEiEEENS5_IJNS5_IJNS5_IJSG_SU_NSA_ILi1024EEEEEENSA_ILi4096EEEEEENS5_IJNS5_IJSC_NSA_ILi512EEENSA_ILi32EEEEEElEEElEEEEEEEESJ_NS5_IJlSC_lEEENS4_8TiledMMAINS4_8MMA_AtomIJNS4_4SM904GMMA6SPARSE27GMMA_64x256x32_F32F16F16_SSILNS1D_5MajorE0ELS1G_0ELNS1D_7ScaleInE1ELS1H_1ELNS1D_9SparseSelE0EEEEEENSK_INS5_IJSC_SC_SC_EEENS5_IJNSA_ILi0EEES1M_S1M_EEEEENS5_IJNS4_10UnderscoreES1P_S1P_EEEEENS4_13SM90_TMA_LOADENS4_14ComposedLayoutINS4_7SwizzleILi2ELi4ELi3EEENS4_25smem_sparse_ptr_flag_bitsILi2ELi16EEENSK_INS5_IJNS5_IJSC_SQ_EEENS5_IJSB_S13_EEEEEENS5_IJNS5_IJS1M_SG_EEESN_EEEEEEEvNS4_8identityENS4_23SM90_TMA_LOAD_MULTICASTENS1T_INS1U_ILi3ELi4ELi3EEENS4_18smem_ptr_flag_bitsILi16EEENSK_INS5_IJSQ_SG_EEENS5_IJSG_SC_EEEEEEEvS25_EENS_8epilogue10collective6detail29Sm90TmaWarpSpecializedAdapterINS2G_15DefaultEpilogueIfNS5_IJSC_llEEES2K_NS2F_6thread17LinearCombinationIfLi1EffLNS2L_9ScaleType4KindE0ELNS_15FloatRoundStyleE2EfEENS1_15EpilogueDefaultEEEEEvvEEEEvNT_6ParamsE --------------------------
	.section	.nv.constant0._ZN7cutlass13device_kernelINS_4gemm6kernel13GemmUniversalIN4cute5tupleIJiiiiEEENS1_10collective13CollectiveMmaINS1_40MainloopSm90TmaGmmaWarpSpecializedSparseILi6ENS5_IJNS4_1CILi2EEENSA_ILi1EEESC_EEENS1_32KernelTmaWarpSpecializedPingpongEEENS5_IJNSA_ILi64EEENSA_ILi256EEESG_EEENS_6half_tENS5_IJNS4_6LayoutINS5_IJiNS5_IJSB_iEEEiEEENS5_IJlNS5_IJSC_SB_EEElEEEEENSK_INS5_IJNS5_IJNS5_IJNSA_ILi8EEESB_NSA_ILi4EEEEEEiEEENS5_IJNS5_IJNSA_ILi16EEESB_SB_EEEiEEEiEEENS5_IJNS5_IJNS5_IJSG_SU_NSA_ILi1024EEEEEENSA_ILi4096EEEEEENS5_IJNS5_IJSC_NSA_ILi512EEENSA_ILi32EEEEEElEEElEEEEEEEESJ_NS5_IJlSC_lEEENS4_8TiledMMAINS4_8MMA_AtomIJNS4_4SM904GMMA6SPARSE27GMMA_64x256x32_F32F16F16_SSILNS1D_5MajorE0ELS1G_0ELNS1D_7ScaleInE1ELS1H_1ELNS1D_9SparseSelE0EEEEEENSK_INS5_IJSC_SC_SC_EEENS5_IJNSA_ILi0EEES1M_S1M_EEEEENS5_IJNS4_10UnderscoreES1P_S1P_EEEEENS4_13SM90_TMA_LOADENS4_14ComposedLayoutINS4_7SwizzleILi2ELi4ELi3EEENS4_25smem_sparse_ptr_flag_bitsILi2ELi16EEENSK_INS5_IJNS5_IJSC_SQ_EEENS5_IJSB_S13_EEEEEENS5_IJNS5_IJS1M_SG_EEESN_EEEEEEEvNS4_8identityENS4_23SM90_TMA_LOAD_MULTICASTENS1T_INS1U_ILi3ELi4ELi3EEENS4_18smem_ptr_flag_bitsILi16EEENSK_INS5_IJSQ_SG_EEENS5_IJSG_SC_EEEEEEEvS25_EENS_8epilogue10collective6detail29Sm90TmaWarpSpecializedAdapterINS2G_15DefaultEpilogueIfNS5_IJSC_llEEES2K_NS2F_6thread17LinearCombinationIfLi1EffLNS2L_9ScaleType4KindE0ELNS_15FloatRoundStyleE2EfEENS1_15EpilogueDefaultEEEEEvvEEEEvNT_6ParamsE,"a",@progbits
	.sectionflags	@""
	.align	4
.nv.constant0._ZN7cutlass13device_kernelINS_4gemm6kernel13GemmUniversalIN4cute5tupleIJiiiiEEENS1_10collective13CollectiveMmaINS1_40MainloopSm90TmaGmmaWarpSpecializedSparseILi6ENS5_IJNS4_1CILi2EEENSA_ILi1EEESC_EEENS1_32KernelTmaWarpSpecializedPingpongEEENS5_IJNSA_ILi64EEENSA_ILi256EEESG_EEENS_6half_tENS5_IJNS4_6LayoutINS5_IJiNS5_IJSB_iEEEiEEENS5_IJlNS5_IJSC_SB_EEElEEEEENSK_INS5_IJNS5_IJNS5_IJNSA_ILi8EEESB_NSA_ILi4EEEEEEiEEENS5_IJNS5_IJNSA_ILi16EEESB_SB_EEEiEEEiEEENS5_IJNS5_IJNS5_IJSG_SU_NSA_ILi1024EEEEEENSA_ILi4096EEEEEENS5_IJNS5_IJSC_NSA_ILi512EEENSA_ILi32EEEEEElEEElEEEEEEEESJ_NS5_IJlSC_lEEENS4_8TiledMMAINS4_8MMA_AtomIJNS4_4SM904GMMA6SPARSE27GMMA_64x256x32_F32F16F16_SSILNS1D_5MajorE0ELS1G_0ELNS1D_7ScaleInE1ELS1H_1ELNS1D_9SparseSelE0EEEEEENSK_INS5_IJSC_SC_SC_EEENS5_IJNSA_ILi0EEES1M_S1M_EEEEENS5_IJNS4_10UnderscoreES1P_S1P_EEEEENS4_13SM90_TMA_LOADENS4_14ComposedLayoutINS4_7SwizzleILi2ELi4ELi3EEENS4_25smem_sparse_ptr_flag_bitsILi2ELi16EEENSK_INS5_IJNS5_IJSC_SQ_EEENS5_IJSB_S13_EEEEEENS5_IJNS5_IJS1M_SG_EEESN_EEEEEEEvNS4_8identityENS4_23SM90_TMA_LOAD_MULTICASTENS1T_INS1U_ILi3ELi4ELi3EEENS4_18smem_ptr_flag_bitsILi16EEENSK_INS5_IJSQ_SG_EEENS5_IJSG_SC_EEEEEEEvS25_EENS_8epilogue10collective6detail29Sm90TmaWarpSpecializedAdapterINS2G_15DefaultEpilogueIfNS5_IJSC_llEEES2K_NS2F_6thread17LinearCombinationIfLi1EffLNS2L_9ScaleType4KindE0ELNS_15FloatRoundStyleE2EfEENS1_15EpilogueDefaultEEEEEvvEEEEvNT_6ParamsE:
	.zero		1920


//--------------------- SYMBOLS --------------------------

	.type		.nv.reservedSmem.offset0,@object
	.size		.nv.reservedSmem.offset0,0x4
